// auto-generated by cutlass_sweep.gemm — config: {"arch": "sm_90", "cluster_m": 1, "cluster_n": 1, "dtype": "fp16", "dtype_b": "fp16", "layout": "tn", "stages": 0, "tile_k": 64, "tile_m": 256, "tile_n": 256}
#include "cutlass/cutlass.h"
#include "cutlass/gemm/collective/collective_builder.hpp"
#include "cutlass/gemm/device/gemm_universal_adapter.h"
#include "cutlass/gemm/kernel/gemm_universal.hpp"
#include "cutlass/epilogue/collective/collective_builder.hpp"

using ElemA = cutlass::half_t;
using ElemB = cutlass::half_t;
using ElemCD = cutlass::half_t;
using Acc  = float;
using TileShape    = cute::Shape<cute::_256, cute::_256, cute::_64>;
using ClusterShape = cute::Shape<cute::_1, cute::_1, cute::_1>;

using CollectiveEpilogue = typename cutlass::epilogue::collective::CollectiveBuilder<
    cutlass::arch::Sm90, cutlass::arch::OpClassTensorOp,
    TileShape, ClusterShape,
    cutlass::epilogue::collective::EpilogueTileAuto,
    Acc, Acc,
    ElemCD, cutlass::layout::RowMajor, 128 / cutlass::sizeof_bits<ElemCD>::value,
    ElemCD, cutlass::layout::RowMajor, 128 / cutlass::sizeof_bits<ElemCD>::value,
    cutlass::epilogue::collective::EpilogueScheduleAuto
  >::CollectiveOp;

using CollectiveMainloop = typename cutlass::gemm::collective::CollectiveBuilder<
    cutlass::arch::Sm90, cutlass::arch::OpClassTensorOp,
    ElemA, cutlass::layout::ColumnMajor, 128 / cutlass::sizeof_bits<ElemA>::value,
    ElemB, cutlass::layout::RowMajor, 128 / cutlass::sizeof_bits<ElemB>::value,
    Acc,
    TileShape, ClusterShape,
    cutlass::gemm::collective::StageCountAutoCarveout<static_cast<int>(sizeof(typename CollectiveEpilogue::SharedStorage))>,
    cutlass::gemm::collective::KernelScheduleAuto
  >::CollectiveOp;

using GemmKernel = cutlass::gemm::kernel::GemmUniversal<
    cute::Shape<int,int,int,int>,
    CollectiveMainloop,
    CollectiveEpilogue
>;
using Gemm = cutlass::gemm::device::GemmUniversalAdapter<GemmKernel>;

// Force the device kernel symbol into the cubin without needing a host main.
auto* _anchor = &cutlass::device_kernel<GemmKernel>;


// ===== COMPILED SASS (sm_90a) =====

	.target	sm_90a

	.elftype	@"ET_EXEC"


//--------------------- .note.nv.tkinfo           --------------------------
	.section	.note.nv.tkinfo,"",@"SHT_NOTE"
	.sectionflags	@"SHF_NOTE_NV_TKINFO"
	.tkinfo
        /*0018*/ 	.word	0x00000002
        /*0030*/ 	.string	""
        /*0030*/ 	.string	"ptxas"
        /*0030*/ 	.string	"Cuda compilation tools, release 13.0, V13.0.88"
        /*0030*/ 	.string	"Build cuda_13.0.r13.0/compiler.36424714_0"
        /*0030*/ 	.string	"-arch sm_90a -m 64 "



//--------------------- .note.nv.cuinfo           --------------------------
	.section	.note.nv.cuinfo,"",@"SHT_NOTE"
	.sectionflags	@"SHF_NOTE_NV_CUINFO"
        /*0018*/ 	.short	0x0002
        /*001a*/ 	.short	0x005a
        /*001c*/ 	.short	0x0082
	.zero		2


//--------------------- .nv.info                  --------------------------
	.section	.nv.info,"",@"SHT_CUDA_INFO"
	.align	4


	//----- nvinfo : EIATTR_REGCOUNT
	.align		4
        /*0000*/ 	.byte	0x04, 0x2f
        /*0002*/ 	.short	(.L_15 - .L_14)
	.align		4
.L_14:
        /*0004*/ 	.word	index@(_ZN7cutlass13device_kernelINS_4gemm6kernel13GemmUniversalIN4cute5tupleIJiiiiEEENS1_10collective13CollectiveMmaINS1_34MainloopSm90TmaGmmaWarpSpecializedILi3ENS5_IJNS4_1CILi1EEESB_SB_EEENS1_35KernelTmaWarpSpecializedCooperativeEEENS5_IJNSA_ILi256EEESF_NSA_ILi64EEEEEENS_6half_tENS5_IJSB_llEEESI_SJ_NS4_8TiledMMAINS4_8MMA_AtomIJNS4_4SM904GMMA26MMA_64x256x16_F32F16F16_SSILNSN_5MajorE1ELSP_1ELNSN_7ScaleInE1ELSQ_1EEEEEENS4_6LayoutINS5_IJNSA_ILi2EEESB_SB_EEENS5_IJSB_NSA_ILi0EEESW_EEEEENS5_IJNS4_10UnderscoreESZ_SZ_EEEEENS4_13SM90_TMA_LOADENS4_14ComposedLayoutINS4_7SwizzleILi3ELi4ELi3EEENS4_18smem_ptr_flag_bitsILi16EEENST_INS5_IJSG_NSA_ILi8EEEEEENS5_IJSB_SG_EEEEEEEvNS4_8identityES12_S1C_vS1D_EENS_8epilogue10collective6detail29Sm90TmaWarpSpecializedAdapterINS1G_15DefaultEpilogueISI_NS5_IJlSB_lEEES1K_NS1F_6thread17LinearCombinationISI_Li1EffLNS1L_9ScaleType4KindE0ELNS_15FloatRoundStyleE2ESI_EENS1_15EpilogueDefaultEEEEEvvEEEEvNT_6ParamsE)
        /*0008*/ 	.word	0x000000a8


	//----- nvinfo : EIATTR_FRAME_SIZE
	.align		4
.L_15:
        /*000c*/ 	.byte	0x04, 0x11
        /*000e*/ 	.short	(.L_17 - .L_16)
	.align		4
.L_16:
        /*0010*/ 	.word	index@(_ZN7cutlass13device_kernelINS_4gemm6kernel13GemmUniversalIN4cute5tupleIJiiiiEEENS1_10collective13CollectiveMmaINS1_34MainloopSm90TmaGmmaWarpSpecializedILi3ENS5_IJNS4_1CILi1EEESB_SB_EEENS1_35KernelTmaWarpSpecializedCooperativeEEENS5_IJNSA_ILi256EEESF_NSA_ILi64EEEEEENS_6half_tENS5_IJSB_llEEESI_SJ_NS4_8TiledMMAINS4_8MMA_AtomIJNS4_4SM904GMMA26MMA_64x256x16_F32F16F16_SSILNSN_5MajorE1ELSP_1ELNSN_7ScaleInE1ELSQ_1EEEEEENS4_6LayoutINS5_IJNSA_ILi2EEESB_SB_EEENS5_IJSB_NSA_ILi0EEESW_EEEEENS5_IJNS4_10UnderscoreESZ_SZ_EEEEENS4_13SM90_TMA_LOADENS4_14ComposedLayoutINS4_7SwizzleILi3ELi4ELi3EEENS4_18smem_ptr_flag_bitsILi16EEENST_INS5_IJSG_NSA_ILi8EEEEEENS5_IJSB_SG_EEEEEEEvNS4_8identityES12_S1C_vS1D_EENS_8epilogue10collective6detail29Sm90TmaWarpSpecializedAdapterINS1G_15DefaultEpilogueISI_NS5_IJlSB_lEEES1K_NS1F_6thread17LinearCombinationISI_Li1EffLNS1L_9ScaleType4KindE0ELNS_15FloatRoundStyleE2ESI_EENS1_15EpilogueDefaultEEEEEvvEEEEvNT_6ParamsE)
        /*0014*/ 	.word	0x00000788


	//----- nvinfo : EIATTR_MIN_STACK_SIZE
	.align		4
.L_17:
        /*0018*/ 	.byte	0x04, 0x12
        /*001a*/ 	.short	(.L_19 - .L_18)
	.align		4
.L_18:
        /*001c*/ 	.word	index@(_ZN7cutlass13device_kernelINS_4gemm6kernel13GemmUniversalIN4cute5tupleIJiiiiEEENS1_10collective13CollectiveMmaINS1_34MainloopSm90TmaGmmaWarpSpecializedILi3ENS5_IJNS4_1CILi1EEESB_SB_EEENS1_35KernelTmaWarpSpecializedCooperativeEEENS5_IJNSA_ILi256EEESF_NSA_ILi64EEEEEENS_6half_tENS5_IJSB_llEEESI_SJ_NS4_8TiledMMAINS4_8MMA_AtomIJNS4_4SM904GMMA26MMA_64x256x16_F32F16F16_SSILNSN_5MajorE1ELSP_1ELNSN_7ScaleInE1ELSQ_1EEEEEENS4_6LayoutINS5_IJNSA_ILi2EEESB_SB_EEENS5_IJSB_NSA_ILi0EEESW_EEEEENS5_IJNS4_10UnderscoreESZ_SZ_EEEEENS4_13SM90_TMA_LOADENS4_14ComposedLayoutINS4_7SwizzleILi3ELi4ELi3EEENS4_18smem_ptr_flag_bitsILi16EEENST_INS5_IJSG_NSA_ILi8EEEEEENS5_IJSB_SG_EEEEEEEvNS4_8identityES12_S1C_vS1D_EENS_8epilogue10collective6detail29Sm90TmaWarpSpecializedAdapterINS1G_15DefaultEpilogueISI_NS5_IJlSB_lEEES1K_NS1F_6thread17LinearCombinationISI_Li1EffLNS1L_9ScaleType4KindE0ELNS_15FloatRoundStyleE2ESI_EENS1_15EpilogueDefaultEEEEEvvEEEEvNT_6ParamsE)
        /*0020*/ 	.word	0x00000788
.L_19:


//--------------------- .nv.compat                --------------------------
	.section	.nv.compat,"",@"SHT_CUDA_COMPAT_INFO"
	.align	4
        /*0000*/ 	.byte	0x02, 0x09, 0x01, 0x00, 0x02, 0x02, 0x04, 0x00, 0x02, 0x05, 0x05, 0x00, 0x03, 0x07, 0x01, 0x01
        /*0010*/ 	.byte	0x02, 0x03, 0x01, 0x00, 0x02, 0x06, 0x01, 0x00, 0x04, 0x0b, 0x08, 0x00, 0x00, 0x00, 0x00, 0x00
        /*0020*/ 	.byte	0x00, 0x00, 0x00, 0x00


//--------------------- .nv.info._ZN7cutlass13device_kernelINS_4gemm6kernel13GemmUniversalIN4cute5tupleIJiiiiEEENS1_10collective13CollectiveMmaINS1_34MainloopSm90TmaGmmaWarpSpecializedILi3ENS5_IJNS4_1CILi1EEESB_SB_EEENS1_35KernelTmaWarpSpecializedCooperativeEEENS5_IJNSA_ILi256EEESF_NSA_ILi64EEEEEENS_6half_tENS5_IJSB_llEEESI_SJ_NS4_8TiledMMAINS4_8MMA_AtomIJNS4_4SM904GMMA26MMA_64x256x16_F32F16F16_SSILNSN_5MajorE1ELSP_1ELNSN_7ScaleInE1ELSQ_1EEEEEENS4_6LayoutINS5_IJNSA_ILi2EEESB_SB_EEENS5_IJSB_NSA_ILi0EEESW_EEEEENS5_IJNS4_10UnderscoreESZ_SZ_EEEEENS4_13SM90_TMA_LOADENS4_14ComposedLayoutINS4_7SwizzleILi3ELi4ELi3EEENS4_18smem_ptr_flag_bitsILi16EEENST_INS5_IJSG_NSA_ILi8EEEEEENS5_IJSB_SG_EEEEEEEvNS4_8identityES12_S1C_vS1D_EENS_8epilogue10collective6detail29Sm90TmaWarpSpecializedAdapterINS1G_15DefaultEpilogueISI_NS5_IJlSB_lEEES1K_NS1F_6thread17LinearCombinationISI_Li1EffLNS1L_9ScaleType4KindE0ELNS_15FloatRoundStyleE2ESI_EENS1_15EpilogueDefaultEEEEEvvEEEEvNT_6ParamsE --------------------------
	.section	.nv.info._ZN7cutlass13device_kernelINS_4gemm6kernel13GemmUniversalIN4cute5tupleIJiiiiEEENS1_10collective13CollectiveMmaINS1_34MainloopSm90TmaGmmaWarpSpecializedILi3ENS5_IJNS4_1CILi1EEESB_SB_EEENS1_35KernelTmaWarpSpecializedCooperativeEEENS5_IJNSA_ILi256EEESF_NSA_ILi64EEEEEENS_6half_tENS5_IJSB_llEEESI_SJ_NS4_8TiledMMAINS4_8MMA_AtomIJNS4_4SM904GMMA26MMA_64x256x16_F32F16F16_SSILNSN_5MajorE1ELSP_1ELNSN_7ScaleInE1ELSQ_1EEEEEENS4_6LayoutINS5_IJNSA_ILi2EEESB_SB_EEENS5_IJSB_NSA_ILi0EEESW_EEEEENS5_IJNS4_10UnderscoreESZ_SZ_EEEEENS4_13SM90_TMA_LOADENS4_14ComposedLayoutINS4_7SwizzleILi3ELi4ELi3EEENS4_18smem_ptr_flag_bitsILi16EEENST_INS5_IJSG_NSA_ILi8EEEEEENS5_IJSB_SG_EEEEEEEvNS4_8identityES12_S1C_vS1D_EENS_8epilogue10collective6detail29Sm90TmaWarpSpecializedAdapterINS1G_15DefaultEpilogueISI_NS5_IJlSB_lEEES1K_NS1F_6thread17LinearCombinationISI_Li1EffLNS1L_9ScaleType4KindE0ELNS_15FloatRoundStyleE2ESI_EENS1_15EpilogueDefaultEEEEEvvEEEEvNT_6ParamsE,"",@"SHT_CUDA_INFO"
	.sectionflags	@""
	.align	4


	//----- nvinfo : EIATTR_CUDA_API_VERSION
	.align		4
        /*0000*/ 	.byte	0x04, 0x37
        /*0002*/ 	.short	(.L_21 - .L_20)
.L_20:
        /*0004*/ 	.word	0x00000082


	//----- nvinfo : EIATTR_KPARAM_INFO
	.align		4
.L_21:
        /*0008*/ 	.byte	0x04, 0x17
        /*000a*/ 	.short	(.L_23 - .L_22)
.L_22:
        /*000c*/ 	.word	0x00000000
        /*0010*/ 	.short	0x0000
        /*0012*/ 	.short	0x0070
        /*0014*/ 	.byte	0x00, 0xf0, 0x01, 0x10


	//----- nvinfo : EIATTR_SPARSE_MMA_MASK
	.align		4
.L_23:
        /*0018*/ 	.byte	0x03, 0x50
        /*001a*/ 	.short	0x0000


	//----- nvinfo : EIATTR_MAXREG_COUNT
	.align		4
        /*001c*/ 	.byte	0x03, 0x1b
        /*001e*/ 	.short	0x00a8


	//----- nvinfo : EIATTR_NUM_BARRIERS
	.align		4
        /*0020*/ 	.byte	0x02, 0x4c
        /*0022*/ 	.byte	0x01
	.zero		1


	//----- nvinfo : EIATTR_EXTERNS
	.align		4
        /*0024*/ 	.byte	0x04, 0x0f
        /*0026*/ 	.short	(.L_25 - .L_24)


	//   ....[0]....
	.align		4
.L_24:
        /*0028*/ 	.word	index@(__assertfail)


	//----- nvinfo : EIATTR_ANNOTATIONS
	.align		4
.L_25:
        /*002c*/ 	.byte	0x04, 0x55
        /*002e*/ 	.short	(.L_27 - .L_26)


	//   ....[0]....
.L_26:
        /*0030*/ 	.word	0x00000001
        /*0034*/ 	.byte	0x70, 0x06, 0x00, 0x00, 0x01, 0x00, 0x00, 0x00, 0x90, 0x06, 0x00, 0x00, 0x01, 0x00, 0x00, 0x00
        /* <DEDUP_REMOVED lines=713> */
        /*2cd4*/ 	.byte	0x00, 0xb0, 0x01, 0x00, 0x01, 0x00, 0x00, 0x00, 0x20, 0xb0, 0x01, 0x00


	//----- nvinfo : EIATTR_MERCURY_ISA_VERSION
	.align		4
.L_27:
        /*2ce0*/ 	.byte	0x03, 0x5f
        /*2ce2*/ 	.short	0x0101


	//----- nvinfo : EIATTR_INT_WARP_WIDE_INSTR_OFFSETS
	.align		4
        /*2ce4*/ 	.byte	0x04, 0x31
        /*2ce6*/ 	.short	(.L_29 - .L_28)


	//   ....[0]....
.L_28:
        /*2ce8*/ 	.word	0x000004e0


	//   ....[1]....
        /*2cec*/ 	.word	0x000004f0


	//   ....[2]....
        /*2cf0*/ 	.word	0x00000580


	//----- nvinfo : EIATTR_COOP_GROUP_MASK_REGIDS
	.align		4
.L_29:
        /*2cf4*/ 	.byte	0x04, 0x29
        /*2cf6*/ 	.short	(.L_31 - .L_30)


	//   ....[0]....
.L_30:
        /*2cf8*/ 	.word	0xffffffff


	//   ....[1]....
        /*2cfc*/ 	.word	0xffffffff


	//   ....[2]....
        /*2d00*/ 	.word	0xffffffff


	//   ....[3]....
        /*2d04*/ 	.word	0xffffffff


	//   ....[4]....
        /*2d08*/ 	.word	0xffffffff


	//----- nvinfo : EIATTR_COOP_GROUP_INSTR_OFFSETS
	.align		4
.L_31:
        /*2d0c*/ 	.byte	0x04, 0x28
        /*2d0e*/ 	.short	(.L_33 - .L_32)


	//   ....[0]....
.L_32:
        /*2d10*/ 	.word	0x00000070


	//   ....[1]....
        /*2d14*/ 	.word	0x00000080


	//   ....[2]....
        /*2d18*/ 	.word	0x000001a0


	//   ....[3]....
        /*2d1c*/ 	.word	0x00000390


	//   ....[4]....
        /*2d20*/ 	.word	0x00001150


	//----- nvinfo : EIATTR_REG_RECONFIG
	.align		4
.L_33:
        /*2d24*/ 	.byte	0x01, 0x54
	.zero		2


	//----- nvinfo : EIATTR_SYSCALL_OFFSETS
	.align		4
        /*2d28*/ 	.byte	0x04, 0x46
        /*2d2a*/ 	.short	(.L_35 - .L_34)


	//   ....[0]....
.L_34:
        /*2d2c*/ 	.word	0x00001300


	//----- nvinfo : EIATTR_MBARRIER_INSTR_OFFSETS
	.align		4
.L_35:
        /*2d30*/ 	.byte	0x04, 0x39
        /*2d32*/ 	.short	(.L_37 - .L_36)


	//   ....[0]....
.L_36:
        /*2d34*/ 	.word	0x00000320
        /*2d38*/ 	.word	0x000000ff
        /*2d3c*/ 	.word	0x00000000
        /*2d40*/ 	.short	0x0100
        /*2d42*/ 	.byte	0x08
	.zero		1


	//   ....[1]....
        /*2d44*/ 	.word	0x00000330
        /*2d48*/ 	.word	0x000000ff
        /*2d4c*/ 	.word	0x00000018
        /*2d50*/ 	.short	0x0100
        /*2d52*/ 	.byte	0x08
	.zero		1


	//   ....[2]....
        /*2d54*/ 	.word	0x00000340
        /*2d58*/ 	.word	0x000000ff
        /*2d5c*/ 	.word	0x00000008
        /*2d60*/ 	.short	0x0100
        /*2d62*/ 	.byte	0x08
	.zero		1


	//   ....[3]....
        /*2d64*/ 	.word	0x00000350
        /*2d68*/ 	.word	0x000000ff
        /*2d6c*/ 	.word	0x00000020
        /*2d70*/ 	.short	0x0100
        /*2d72*/ 	.byte	0x08
	.zero		1


	//   ....[4]....
        /*2d74*/ 	.word	0x00000360
        /*2d78*/ 	.word	0x000000ff
        /*2d7c*/ 	.word	0x00000010
        /*2d80*/ 	.short	0x0100
        /*2d82*/ 	.byte	0x08
	.zero		1


	//   ....[5]....
        /*2d84*/ 	.word	0x00000370
        /*2d88*/ 	.word	0x000000ff
        /*2d8c*/ 	.word	0x00000028
        /*2d90*/ 	.short	0x0100
        /*2d92*/ 	.byte	0x08
	.zero		1


	//   ....[6]....
        /*2d94*/ 	.word	0x00000600
        /*2d98*/ 	.word	0x000000ff
        /*2d9c*/ 	.word	0x00000040
        /*2da0*/ 	.short	0x0100
        /*2da2*/ 	.byte	0x10
	.zero		1


	//   ....[7]....
        /*2da4*/ 	.word	0x000006a0
        /*2da8*/ 	.word	0x000000ff
        /*2dac*/ 	.word	0x00000048
        /*2db0*/ 	.short	0x0100
        /*2db2*/ 	.byte	0x10
	.zero		1


	//   ....[8]....
        /*2db4*/ 	.word	0x000013a0
        /*2db8*/ 	.word	0x00000003
        /*2dbc*/ 	.word	0x00000000
        /*2dc0*/ 	.short	0x010a
        /*2dc2*/ 	.byte	0x3f
	.zero		1


	//   ....[9]....
        /*2dc4*/ 	.word	0x000013e0
        /*2dc8*/ 	.word	0x00000003
        /*2dcc*/ 	.word	0x00000000
        /*2dd0*/ 	.short	0x010a
        /*2dd2*/ 	.byte	0x3f
	.zero		1


	//   ....[10]....
        /*2dd4*/ 	.word	0x000049d0
        /*2dd8*/ 	.word	0x000000ff
        /*2ddc*/ 	.word	0x00000000
        /*2de0*/ 	.short	0x010a
        /*2de2*/ 	.byte	0x08
	.zero		1


	//   ....[11]....
        /*2de4*/ 	.word	0x00004a10
        /*2de8*/ 	.word	0x000000ff
        /*2dec*/ 	.word	0x00000000
        /*2df0*/ 	.short	0x010a
        /*2df2*/ 	.byte	0x08
	.zero		1


	//   ....[12]....
        /*2df4*/ 	.word	0x00008ae0
        /*2df8*/ 	.word	0x000000ff
        /*2dfc*/ 	.word	0x00000000
        /*2e00*/ 	.short	0x0101
        /*2e02*/ 	.byte	0x07
	.zero		1


	//   ....[13]....
        /*2e04*/ 	.word	0x00008cf0
        /*2e08*/ 	.word	0x000000ff
        /*2e0c*/ 	.word	0x00000000
        /*2e10*/ 	.short	0x0101
        /*2e12*/ 	.byte	0x06
	.zero		1


	//   ....[14]....
        /*2e14*/ 	.word	0x0001a9e0
        /*2e18*/ 	.word	0x00000007
        /*2e1c*/ 	.word	0x00000018
        /*2e20*/ 	.short	0x010a
        /*2e22*/ 	.byte	0x3f
	.zero		1


	//   ....[15]....
        /*2e24*/ 	.word	0x0001af20
        /*2e28*/ 	.word	0x00000002
        /*2e2c*/ 	.word	0x00000048
        /*2e30*/ 	.short	0x0101
        /*2e32*/ 	.byte	0x3f
	.zero		1


	//   ....[16]....
        /*2e34*/ 	.word	0x0001b720
        /*2e38*/ 	.word	0x00000005
        /*2e3c*/ 	.word	0x00000000
        /*2e40*/ 	.short	0x010a
        /*2e42*/ 	.byte	0x3f
	.zero		1


	//   ....[17]....
        /*2e44*/ 	.word	0x0001b7b0
        /*2e48*/ 	.word	0x00000007
        /*2e4c*/ 	.word	0x00000000
        /*2e50*/ 	.short	0x010a
        /*2e52*/ 	.byte	0x3f
	.zero		1


	//   ....[18]....
        /*2e54*/ 	.word	0x0001b840
        /*2e58*/ 	.word	0x00000003
        /*2e5c*/ 	.word	0x00000000
        /*2e60*/ 	.short	0x010a
        /*2e62*/ 	.byte	0x3f
	.zero		1


	//   ....[19]....
        /*2e64*/ 	.word	0x0001b8a0
        /*2e68*/ 	.word	0x00000003
        /*2e6c*/ 	.word	0x00000000
        /*2e70*/ 	.short	0x010a
        /*2e72*/ 	.byte	0x3f
	.zero		1


	//   ....[20]....
        /*2e74*/ 	.word	0x0001b900
        /*2e78*/ 	.word	0x00000005
        /*2e7c*/ 	.word	0x00000000
        /*2e80*/ 	.short	0x010a
        /*2e82*/ 	.byte	0x3f
	.zero		1


	//   ....[21]....
        /*2e84*/ 	.word	0x0001b9d0
        /*2e88*/ 	.word	0x00000007
        /*2e8c*/ 	.word	0x00000018
        /*2e90*/ 	.short	0x010a
        /*2e92*/ 	.byte	0x3f
	.zero		1


	//   ....[22]....
        /*2e94*/ 	.word	0x0001baa0
        /*2e98*/ 	.word	0x00000005
        /*2e9c*/ 	.word	0x00000000
        /*2ea0*/ 	.short	0x010a
        /*2ea2*/ 	.byte	0x3f
	.zero		1


	//   ....[23]....
        /*2ea4*/ 	.word	0x0001baf0
        /*2ea8*/ 	.word	0x00000007
        /*2eac*/ 	.word	0x00000000
        /*2eb0*/ 	.short	0x010a
        /*2eb2*/ 	.byte	0x3f
	.zero		1


	//----- nvinfo : EIATTR_NUM_MBARRIERS
	.align		4
.L_37:
        /*2eb4*/ 	.byte	0x03, 0x38
        /*2eb6*/ 	.short	0x0008


	//----- nvinfo : EIATTR_EXIT_INSTR_OFFSETS
	.align		4
        /*2eb8*/ 	.byte	0x04, 0x1c
        /*2eba*/ 	.short	(.L_39 - .L_38)


	//   ....[0]....
.L_38:
        /*2ebc*/ 	.word	0x00000700


	//   ....[1]....
        /*2ec0*/ 	.word	0x00001070


	//   ....[2]....
        /*2ec4*/ 	.word	0x00019f00


	//   ....[3]....
        /*2ec8*/ 	.word	0x0001a610


	//   ....[4]....
        /*2ecc*/ 	.word	0x0001b890


	//----- nvinfo : EIATTR_MAX_THREADS
	.align		4
.L_39:
        /*2ed0*/ 	.byte	0x04, 0x05
        /*2ed2*/ 	.short	(.L_41 - .L_40)
.L_40:
        /*2ed4*/ 	.word	0x00000180
        /*2ed8*/ 	.word	0x00000001
        /*2edc*/ 	.word	0x00000001


	//----- nvinfo : EIATTR_CRS_STACK_SIZE
	.align		4
.L_41:
        /*2ee0*/ 	.byte	0x04, 0x1e
        /*2ee2*/ 	.short	(.L_43 - .L_42)
.L_42:
        /*2ee4*/ 	.word	0x00000000


	//----- nvinfo : EIATTR_CBANK_PARAM_SIZE
	.align		4
.L_43:
        /*2ee8*/ 	.byte	0x03, 0x19
        /*2eea*/ 	.short	0x0470


	//----- nvinfo : EIATTR_PARAM_CBANK
	.align		4
        /*2eec*/ 	.byte	0x04, 0x0a
        /*2eee*/ 	.short	(.L_45 - .L_44)
	.align		4
.L_44:
        /*2ef0*/ 	.word	index@(.nv.constant0._ZN7cutlass13device_kernelINS_4gemm6kernel13GemmUniversalIN4cute5tupleIJiiiiEEENS1_10collective13CollectiveMmaINS1_34MainloopSm90TmaGmmaWarpSpecializedILi3ENS5_IJNS4_1CILi1EEESB_SB_EEENS1_35KernelTmaWarpSpecializedCooperativeEEENS5_IJNSA_ILi256EEESF_NSA_ILi64EEEEEENS_6half_tENS5_IJSB_llEEESI_SJ_NS4_8TiledMMAINS4_8MMA_AtomIJNS4_4SM904GMMA26MMA_64x256x16_F32F16F16_SSILNSN_5MajorE1ELSP_1ELNSN_7ScaleInE1ELSQ_1EEEEEENS4_6LayoutINS5_IJNSA_ILi2EEESB_SB_EEENS5_IJSB_NSA_ILi0EEESW_EEEEENS5_IJNS4_10UnderscoreESZ_SZ_EEEEENS4_13SM90_TMA_LOADENS4_14ComposedLayoutINS4_7SwizzleILi3ELi4ELi3EEENS4_18smem_ptr_flag_bitsILi16EEENST_INS5_IJSG_NSA_ILi8EEEEEENS5_IJSB_SG_EEEEEEEvNS4_8identityES12_S1C_vS1D_EENS_8epilogue10collective6detail29Sm90TmaWarpSpecializedAdapterINS1G_15DefaultEpilogueISI_NS5_IJlSB_lEEES1K_NS1F_6thread17LinearCombinationISI_Li1EffLNS1L_9ScaleType4KindE0ELNS_15FloatRoundStyleE2ESI_EENS1_15EpilogueDefaultEEEEEvvEEEEvNT_6ParamsE)
        /*2ef4*/ 	.short	0x0210
        /*2ef6*/ 	.short	0x0470


	//----- nvinfo : EIATTR_SW_WAR
	.align		4
.L_45:
        /*2ef8*/ 	.byte	0x04, 0x36
        /*2efa*/ 	.short	(.L_47 - .L_46)
.L_46:
        /*2efc*/ 	.word	0x00000008
.L_47:


//--------------------- .nv.callgraph             --------------------------
	.section	.nv.callgraph,"",@"SHT_CUDA_CALLGRAPH"
	.align	4
	.sectionentsize	8
	.align		4
        /*0000*/ 	.word	0x00000000
	.align		4
        /*0004*/ 	.word	0xffffffff
	.align		4
        /*0008*/ 	.word	index@(_ZN7cutlass13device_kernelINS_4gemm6kernel13GemmUniversalIN4cute5tupleIJiiiiEEENS1_10collective13CollectiveMmaINS1_34MainloopSm90TmaGmmaWarpSpecializedILi3ENS5_IJNS4_1CILi1EEESB_SB_EEENS1_35KernelTmaWarpSpecializedCooperativeEEENS5_IJNSA_ILi256EEESF_NSA_ILi64EEEEEENS_6half_tENS5_IJSB_llEEESI_SJ_NS4_8TiledMMAINS4_8MMA_AtomIJNS4_4SM904GMMA26MMA_64x256x16_F32F16F16_SSILNSN_5MajorE1ELSP_1ELNSN_7ScaleInE1ELSQ_1EEEEEENS4_6LayoutINS5_IJNSA_ILi2EEESB_SB_EEENS5_IJSB_NSA_ILi0EEESW_EEEEENS5_IJNS4_10UnderscoreESZ_SZ_EEEEENS4_13SM90_TMA_LOADENS4_14ComposedLayoutINS4_7SwizzleILi3ELi4ELi3EEENS4_18smem_ptr_flag_bitsILi16EEENST_INS5_IJSG_NSA_ILi8EEEEEENS5_IJSB_SG_EEEEEEEvNS4_8identityES12_S1C_vS1D_EENS_8epilogue10collective6detail29Sm90TmaWarpSpecializedAdapterINS1G_15DefaultEpilogueISI_NS5_IJlSB_lEEES1K_NS1F_6thread17LinearCombinationISI_Li1EffLNS1L_9ScaleType4KindE0ELNS_15FloatRoundStyleE2ESI_EENS1_15EpilogueDefaultEEEEEvvEEEEvNT_6ParamsE)
	.align		4
        /*000c*/ 	.word	index@(__assertfail)
	.align		4
        /*0010*/ 	.word	0x00000000
	.align		4
        /*0014*/ 	.word	0xfffffffe
	.align		4
        /*0018*/ 	.word	0x00000000
	.align		4
        /*001c*/ 	.word	0xfffffffd
	.align		4
        /*0020*/ 	.word	0x00000000
	.align		4
        /*0024*/ 	.word	0xfffffffc


//--------------------- .nv.constant4             --------------------------
	.section	.nv.constant4,"a",@progbits
	.align	8
	.align		8
.nv.constant4:
        /*0000*/ 	.dword	__assertfail
	.align		8
        /*0008*/ 	.dword	__unnamed_1
	.align		8
        /*0010*/ 	.dword	_ZN40_INTERNAL_2da3eb85_4_k_cu_7770a49e_148874cuda3std3__45__cpo5beginE
	.align		8
        /*0018*/ 	.dword	_ZN40_INTERNAL_2da3eb85_4_k_cu_7770a49e_148874cuda3std3__45__cpo3endE
	.align		8
        /*0020*/ 	.dword	_ZN40_INTERNAL_2da3eb85_4_k_cu_7770a49e_148874cuda3std3__45__cpo6cbeginE
	.align		8
        /*0028*/ 	.dword	_ZN40_INTERNAL_2da3eb85_4_k_cu_7770a49e_148874cuda3std3__45__cpo4cendE
	.align		8
        /*0030*/ 	.dword	_ZN40_INTERNAL_2da3eb85_4_k_cu_7770a49e_148874cuda3std3__442_GLOBAL__N__2da3eb85_4_k_cu_7770a49e_148876ignoreE
	.align		8
        /*0038*/ 	.dword	_ZN40_INTERNAL_2da3eb85_4_k_cu_7770a49e_148874cuda3std3__419piecewise_constructE
	.align		8
        /*0040*/ 	.dword	_ZN40_INTERNAL_2da3eb85_4_k_cu_7770a49e_148874cuda3std3__48in_placeE
	.align		8
        /*0048*/ 	.dword	_ZN40_INTERNAL_2da3eb85_4_k_cu_7770a49e_148874cuda3std6ranges3__45__cpo4swapE
	.align		8
        /*0050*/ 	.dword	_ZN40_INTERNAL_2da3eb85_4_k_cu_7770a49e_148874cuda3std6ranges3__45__cpo9iter_moveE
	.align		8
        /*0058*/ 	.dword	_ZN40_INTERNAL_2da3eb85_4_k_cu_7770a49e_148874cute7productE
	.align		8
        /*0060*/ 	.dword	_ZN40_INTERNAL_2da3eb85_4_k_cu_7770a49e_148874cute1_E
	.align		8
        /*0068*/ 	.dword	$str$22
	.align		8
        /*0070*/ 	.dword	$str$23


//--------------------- .text._ZN7cutlass13device_kernelINS_4gemm6kernel13GemmUniversalIN4cute5tupleIJiiiiEEENS1_10collective13CollectiveMmaINS1_34MainloopSm90TmaGmmaWarpSpecializedILi3ENS5_IJNS4_1CILi1EEESB_SB_EEENS1_35KernelTmaWarpSpecializedCooperativeEEENS5_IJNSA_ILi256EEESF_NSA_ILi64EEEEEENS_6half_tENS5_IJSB_llEEESI_SJ_NS4_8TiledMMAINS4_8MMA_AtomIJNS4_4SM904GMMA26MMA_64x256x16_F32F16F16_SSILNSN_5MajorE1ELSP_1ELNSN_7ScaleInE1ELSQ_1EEEEEENS4_6LayoutINS5_IJNSA_ILi2EEESB_SB_EEENS5_IJSB_NSA_ILi0EEESW_EEEEENS5_IJNS4_10UnderscoreESZ_SZ_EEEEENS4_13SM90_TMA_LOADENS4_14ComposedLayoutINS4_7SwizzleILi3ELi4ELi3EEENS4_18smem_ptr_flag_bitsILi16EEENST_INS5_IJSG_NSA_ILi8EEEEEENS5_IJSB_SG_EEEEEEEvNS4_8identityES12_S1C_vS1D_EENS_8epilogue10collective6detail29Sm90TmaWarpSpecializedAdapterINS1G_15DefaultEpilogueISI_NS5_IJlSB_lEEES1K_NS1F_6thread17LinearCombinationISI_Li1EffLNS1L_9ScaleType4KindE0ELNS_15FloatRoundStyleE2ESI_EENS1_15EpilogueDefaultEEEEEvvEEEEvNT_6ParamsE --------------------------
	.section	.text._ZN7cutlass13device_kernelINS_4gemm6kernel13GemmUniversalIN4cute5tupleIJiiiiEEENS1_10collective13CollectiveMmaINS1_34MainloopSm90TmaGmmaWarpSpecializedILi3ENS5_IJNS4_1CILi1EEESB_SB_EEENS1_35KernelTmaWarpSpecializedCooperativeEEENS5_IJNSA_ILi256EEESF_NSA_ILi64EEEEEENS_6half_tENS5_IJSB_llEEESI_SJ_NS4_8TiledMMAINS4_8MMA_AtomIJNS4_4SM904GMMA26MMA_64x256x16_F32F16F16_SSILNSN_5MajorE1ELSP_1ELNSN_7ScaleInE1ELSQ_1EEEEEENS4_6LayoutINS5_IJNSA_ILi2EEESB_SB_EEENS5_IJSB_NSA_ILi0EEESW_EEEEENS5_IJNS4_10UnderscoreESZ_SZ_EEEEENS4_13SM90_TMA_LOADENS4_14ComposedLayoutINS4_7SwizzleILi3ELi4ELi3EEENS4_18smem_ptr_flag_bitsILi16EEENST_INS5_IJSG_NSA_ILi8EEEEEENS5_IJSB_SG_EEEEEEEvNS4_8identityES12_S1C_vS1D_EENS_8epilogue10collective6detail29Sm90TmaWarpSpecializedAdapterINS1G_15DefaultEpilogueISI_NS5_IJlSB_lEEES1K_NS1F_6thread17LinearCombinationISI_Li1EffLNS1L_9ScaleType4KindE0ELNS_15FloatRoundStyleE2ESI_EENS1_15EpilogueDefaultEEEEEvvEEEEvNT_6ParamsE,"ax",@progbits
	.align	128
.text._ZN7cutlass13device_kernelINS_4gemm6kernel13GemmUniversalIN4cute5tupleIJiiiiEEENS1_10collective13CollectiveMmaINS1_34MainloopSm90TmaGmmaWarpSpecializedILi3ENS5_IJNS4_1CILi1EEESB_SB_EEENS1_35KernelTmaWarpSpecializedCooperativeEEENS5_IJNSA_ILi256EEESF_NSA_ILi64EEEEEENS_6half_tENS5_IJSB_llEEESI_SJ_NS4_8TiledMMAINS4_8MMA_AtomIJNS4_4SM904GMMA26MMA_64x256x16_F32F16F16_SSILNSN_5MajorE1ELSP_1ELNSN_7ScaleInE1ELSQ_1EEEEEENS4_6LayoutINS5_IJNSA_ILi2EEESB_SB_EEENS5_IJSB_NSA_ILi0EEESW_EEEEENS5_IJNS4_10UnderscoreESZ_SZ_EEEEENS4_13SM90_TMA_LOADENS4_14ComposedLayoutINS4_7SwizzleILi3ELi4ELi3EEENS4_18smem_ptr_flag_bitsILi16EEENST_INS5_IJSG_NSA_ILi8EEEEEENS5_IJSB_SG_EEEEEEEvNS4_8identityES12_S1C_vS1D_EENS_8epilogue10collective6detail29Sm90TmaWarpSpecializedAdapterINS1G_15DefaultEpilogueISI_NS5_IJlSB_lEEES1K_NS1F_6thread17LinearCombinationISI_Li1EffLNS1L_9ScaleType4KindE0ELNS_15FloatRoundStyleE2ESI_EENS1_15EpilogueDefaultEEEEEvvEEEEvNT_6ParamsE:
        .type           _ZN7cutlass13device_kernelINS_4gemm6kernel13GemmUniversalIN4cute5tupleIJiiiiEEENS1_10collective13CollectiveMmaINS1_34MainloopSm90TmaGmmaWarpSpecializedILi3ENS5_IJNS4_1CILi1EEESB_SB_EEENS1_35KernelTmaWarpSpecializedCooperativeEEENS5_IJNSA_ILi256EEESF_NSA_ILi64EEEEEENS_6half_tENS5_IJSB_llEEESI_SJ_NS4_8TiledMMAINS4_8MMA_AtomIJNS4_4SM904GMMA26MMA_64x256x16_F32F16F16_SSILNSN_5MajorE1ELSP_1ELNSN_7ScaleInE1ELSQ_1EEEEEENS4_6LayoutINS5_IJNSA_ILi2EEESB_SB_EEENS5_IJSB_NSA_ILi0EEESW_EEEEENS5_IJNS4_10UnderscoreESZ_SZ_EEEEENS4_13SM90_TMA_LOADENS4_14ComposedLayoutINS4_7SwizzleILi3ELi4ELi3EEENS4_18smem_ptr_flag_bitsILi16EEENST_INS5_IJSG_NSA_ILi8EEEEEENS5_IJSB_SG_EEEEEEEvNS4_8identityES12_S1C_vS1D_EENS_8epilogue10collective6detail29Sm90TmaWarpSpecializedAdapterINS1G_15DefaultEpilogueISI_NS5_IJlSB_lEEES1K_NS1F_6thread17LinearCombinationISI_Li1EffLNS1L_9ScaleType4KindE0ELNS_15FloatRoundStyleE2ESI_EENS1_15EpilogueDefaultEEEEEvvEEEEvNT_6ParamsE,@function
        .size           _ZN7cutlass13device_kernelINS_4gemm6kernel13GemmUniversalIN4cute5tupleIJiiiiEEENS1_10collective13CollectiveMmaINS1_34MainloopSm90TmaGmmaWarpSpecializedILi3ENS5_IJNS4_1CILi1EEESB_SB_EEENS1_35KernelTmaWarpSpecializedCooperativeEEENS5_IJNSA_ILi256EEESF_NSA_ILi64EEEEEENS_6half_tENS5_IJSB_llEEESI_SJ_NS4_8TiledMMAINS4_8MMA_AtomIJNS4_4SM904GMMA26MMA_64x256x16_F32F16F16_SSILNSN_5MajorE1ELSP_1ELNSN_7ScaleInE1ELSQ_1EEEEEENS4_6LayoutINS5_IJNSA_ILi2EEESB_SB_EEENS5_IJSB_NSA_ILi0EEESW_EEEEENS5_IJNS4_10UnderscoreESZ_SZ_EEEEENS4_13SM90_TMA_LOADENS4_14ComposedLayoutINS4_7SwizzleILi3ELi4ELi3EEENS4_18smem_ptr_flag_bitsILi16EEENST_INS5_IJSG_NSA_ILi8EEEEEENS5_IJSB_SG_EEEEEEEvNS4_8identityES12_S1C_vS1D_EENS_8epilogue10collective6detail29Sm90TmaWarpSpecializedAdapterINS1G_15DefaultEpilogueISI_NS5_IJlSB_lEEES1K_NS1F_6thread17LinearCombinationISI_Li1EffLNS1L_9ScaleType4KindE0ELNS_15FloatRoundStyleE2ESI_EENS1_15EpilogueDefaultEEEEEvvEEEEvNT_6ParamsE,(.L_x_574 - _ZN7cutlass13device_kernelINS_4gemm6kernel13GemmUniversalIN4cute5tupleIJiiiiEEENS1_10collective13CollectiveMmaINS1_34MainloopSm90TmaGmmaWarpSpecializedILi3ENS5_IJNS4_1CILi1EEESB_SB_EEENS1_35KernelTmaWarpSpecializedCooperativeEEENS5_IJNSA_ILi256EEESF_NSA_ILi64EEEEEENS_6half_tENS5_IJSB_llEEESI_SJ_NS4_8TiledMMAINS4_8MMA_AtomIJNS4_4SM904GMMA26MMA_64x256x16_F32F16F16_SSILNSN_5MajorE1ELSP_1ELNSN_7ScaleInE1ELSQ_1EEEEEENS4_6LayoutINS5_IJNSA_ILi2EEESB_SB_EEENS5_IJSB_NSA_ILi0EEESW_EEEEENS5_IJNS4_10UnderscoreESZ_SZ_EEEEENS4_13SM90_TMA_LOADENS4_14ComposedLayoutINS4_7SwizzleILi3ELi4ELi3EEENS4_18smem_ptr_flag_bitsILi16EEENST_INS5_IJSG_NSA_ILi8EEEEEENS5_IJSB_SG_EEEEEEEvNS4_8identityES12_S1C_vS1D_EENS_8epilogue10collective6detail29Sm90TmaWarpSpecializedAdapterINS1G_15DefaultEpilogueISI_NS5_IJlSB_lEEES1K_NS1F_6thread17LinearCombinationISI_Li1EffLNS1L_9ScaleType4KindE0ELNS_15FloatRoundStyleE2ESI_EENS1_15EpilogueDefaultEEEEEvvEEEEvNT_6ParamsE)
        .other          _ZN7cutlass13device_kernelINS_4gemm6kernel13GemmUniversalIN4cute5tupleIJiiiiEEENS1_10collective13CollectiveMmaINS1_34MainloopSm90TmaGmmaWarpSpecializedILi3ENS5_IJNS4_1CILi1EEESB_SB_EEENS1_35KernelTmaWarpSpecializedCooperativeEEENS5_IJNSA_ILi256EEESF_NSA_ILi64EEEEEENS_6half_tENS5_IJSB_llEEESI_SJ_NS4_8TiledMMAINS4_8MMA_AtomIJNS4_4SM904GMMA26MMA_64x256x16_F32F16F16_SSILNSN_5MajorE1ELSP_1ELNSN_7ScaleInE1ELSQ_1EEEEEENS4_6LayoutINS5_IJNSA_ILi2EEESB_SB_EEENS5_IJSB_NSA_ILi0EEESW_EEEEENS5_IJNS4_10UnderscoreESZ_SZ_EEEEENS4_13SM90_TMA_LOADENS4_14ComposedLayoutINS4_7SwizzleILi3ELi4ELi3EEENS4_18smem_ptr_flag_bitsILi16EEENST_INS5_IJSG_NSA_ILi8EEEEEENS5_IJSB_SG_EEEEEEEvNS4_8identityES12_S1C_vS1D_EENS_8epilogue10collective6detail29Sm90TmaWarpSpecializedAdapterINS1G_15DefaultEpilogueISI_NS5_IJlSB_lEEES1K_NS1F_6thread17LinearCombinationISI_Li1EffLNS1L_9ScaleType4KindE0ELNS_15FloatRoundStyleE2ESI_EENS1_15EpilogueDefaultEEEEEvvEEEEvNT_6ParamsE,@"STO_CUDA_ENTRY STV_DEFAULT"
_ZN7cutlass13device_kernelINS_4gemm6kernel13GemmUniversalIN4cute5tupleIJiiiiEEENS1_10collective13CollectiveMmaINS1_34MainloopSm90TmaGmmaWarpSpecializedILi3ENS5_IJNS4_1CILi1EEESB_SB_EEENS1_35KernelTmaWarpSpecializedCooperativeEEENS5_IJNSA_ILi256EEESF_NSA_ILi64EEEEEENS_6half_tENS5_IJSB_llEEESI_SJ_NS4_8TiledMMAINS4_8MMA_AtomIJNS4_4SM904GMMA26MMA_64x256x16_F32F16F16_SSILNSN_5MajorE1ELSP_1ELNSN_7ScaleInE1ELSQ_1EEEEEENS4_6LayoutINS5_IJNSA_ILi2EEESB_SB_EEENS5_IJSB_NSA_ILi0EEESW_EEEEENS5_IJNS4_10UnderscoreESZ_SZ_EEEEENS4_13SM90_TMA_LOADENS4_14ComposedLayoutINS4_7SwizzleILi3ELi4ELi3EEENS4_18smem_ptr_flag_bitsILi16EEENST_INS5_IJSG_NSA_ILi8EEEEEENS5_IJSB_SG_EEEEEEEvNS4_8identityES12_S1C_vS1D_EENS_8epilogue10collective6detail29Sm90TmaWarpSpecializedAdapterINS1G_15DefaultEpilogueISI_NS5_IJlSB_lEEES1K_NS1F_6thread17LinearCombinationISI_Li1EffLNS1L_9ScaleType4KindE0ELNS_15FloatRoundStyleE2ESI_EENS1_15EpilogueDefaultEEEEEvvEEEEvNT_6ParamsE:
[----:B------:R-:W0:Y:S02]  /*0000*/  LDC R1, c[0x0][0x28] ;  /* 0x00000a00ff017b82 */ /* 0x000e240000000800 */
[----:B0-----:R-:W-:Y:S01]  /*0010*/  VIADD R1, R1, 0xfffff878 ;  /* 0xfffff87801017836 */ /* 0x001fe20000000000 */
[----:B------:R-:W0:Y:S01]  /*0020*/  S2R R2, SR_TID.X ;  /* 0x0000000000027919 */ /* 0x000e220000002100 */
[----:B------:R-:W-:Y:S01]  /*0030*/  ELECT P0, URZ, PT ;  /* 0x00000000003f782f */ /* 0x000fe20003800000 */
[----:B------:R-:W-:Y:S01]  /*0040*/  BSSY B0, `(.L_x_0) ;  /* 0x0000015000007945 */ /* 0x000fe20003800000 */
[--C-:B0-----:R-:W-:Y:S02]  /*0050*/  SHF.R.U32.HI R0, RZ, 0x5, R2.reuse ;  /* 0x00000005ff007819 */ /* 0x101fe40000011602 */
[----:B------:R-:W-:-:S03]  /*0060*/  SHF.R.U32.HI R160, RZ, 0x7, R2 ;  /* 0x00000007ffa07819 */ /* 0x000fc60000011602 */
[----:B------:R-:W0:Y:S04]  /*0070*/  SHFL.IDX PT, R3, R0, RZ, 0x1f ;  /* 0x00001fff00037589 */ /* 0x000e2800000e0000 */
[----:B------:R-:W1:Y:S01]  /*0080*/  SHFL.IDX PT, R2, R160, RZ, 0x1f ;  /* 0x00001fffa0027589 */ /* 0x000e6200000e0000 */
[----:B0-----:R-:W-:Y:S02]  /*0090*/  R2UR UR10, R3 ;  /* 0x00000000030a72ca */ /* 0x001fe400000e0000 */
[----:B-1----:R-:W-:-:S11]  /*00a0*/  R2UR UR5, R2 ;  /* 0x00000000020572ca */ /* 0x002fd600000e0000 */
[----:B------:R-:W-:Y:S02]  /*00b0*/  USHF.R.S32.HI UR4, URZ, 0x1f, UR10 ;  /* 0x0000001f3f047899 */ /* 0x000fe4000801140a */
[----:B------:R-:W-:Y:S02]  /*00c0*/  ISETP.NE.OR P0, PT, RZ, UR10, !P0 ;  /* 0x0000000aff007c0c */ /* 0x000fe4000c705670 */
[----:B------:R-:W-:-:S04]  /*00d0*/  ULEA.HI UR4, UR4, UR10, URZ, 0x2 ;  /* 0x0000000a04047291 */ /* 0x000fc8000f8f103f */
[----:B------:R-:W-:-:S04]  /*00e0*/  ULOP3.LUT UR4, UR4, 0xfffffffc, URZ, 0xc0, !UPT ;  /* 0xfffffffc04047892 */ /* 0x000fc8000f8ec03f */
[----:B------:R-:W-:-:S03]  /*00f0*/  UIADD3 UR10, UR10, -UR4, URZ ;  /* 0x800000040a0a7290 */ /* 0x000fc6000fffe03f */
[----:B------:R-:W-:Y:S09]  /*0100*/  @P0 BRA `(.L_x_1) ;  /* 0x0000000000200947 */ /* 0x000ff20003800000 */
[----:B------:R-:W-:Y:S02]  /*0110*/  ULDC.64 UR6, c[0x0][0x198] ;  /* 0x0000660000067ab9 */ /* 0x000fe40000000a00 */
[----:B------:R-:W-:Y:S02]  /*0120*/  UIADD3 UR8, UP0, UR6, 0xf0, URZ ;  /* 0x000000f006087890 */ /* 0x000fe4000ff1e03f */
[----:B------:R-:W-:Y:S02]  /*0130*/  UIADD3 UR6, UP1, UR6, 0x1f0, URZ ;  /* 0x000001f006067890 */ /* 0x000fe4000ff3e03f */
[----:B------:R-:W-:Y:S02]  /*0140*/  UIADD3.X UR9, URZ, UR7, URZ, UP0, !UPT ;  /* 0x000000073f097290 */ /* 0x000fe400087fe43f */
[----:B------:R-:W-:-:S07]  /*0150*/  UIADD3.X UR7, URZ, UR7, URZ, UP1, !UPT ;  /* 0x000000073f077290 */ /* 0x000fce0008ffe43f */
[----:B------:R0:W-:Y:S02]  /*0160*/  UTMACCTL.PF [UR8] ;  /* 0x00000000080079b9 */ /* 0x0001e40008040000 */
[----:B------:R0:W-:Y:S02]  /*0170*/  UTMACCTL.PF [UR6] ;  /* 0x00000000060079b9 */ /* 0x0001e40008040000 */
[----:B0-----:R-:W-:Y:S01]  /*0180*/  NOP ;  /* 0x0000000000007918 */ /* 0x001fe20000000000 */
.L_x_1:
[----:B------:R-:W-:Y:S05]  /*0190*/  BSYNC B0 ;  /* 0x0000000000007941 */ /* 0x000fea0003800000 */
.L_x_0:
[----:B------:R-:W0:Y:S01]  /*01a0*/  SHFL.IDX PT, R2, R0, RZ, 0x1f ;  /* 0x00001fff00027589 */ /* 0x000e2200000e0000 */
[----:B------:R-:W-:Y:S01]  /*01b0*/  UISETP.NE.AND UP0, UPT, UR10, 0x3, UPT ;  /* 0x000000030a00788c */ /* 0x000fe2000bf05270 */
[----:B------:R-:W-:Y:S01]  /*01c0*/  ISETP.NE.AND P1, PT, RZ, UR5, PT ;  /* 0x00000005ff007c0c */ /* 0x000fe2000bf25270 */
[----:B------:R-:W-:Y:S02]  /*01d0*/  UIADD3 UR18, UR5, -0x1, URZ ;  /* 0xffffffff05127890 */ /* 0x000fe4000fffe03f */
[----:B------:R-:W-:Y:S02]  /*01e0*/  UISETP.EQ.OR UP0, UPT, UR10, URZ, !UP0 ;  /* 0x0000003f0a00728c */ /* 0x000fe4000c702670 */
[----:B------:R-:W-:Y:S02]  /*01f0*/  UISETP.GE.U32.AND UP1, UPT, UR18, 0x2, UPT ;  /* 0x000000021200788c */ /* 0x000fe4000bf26070 */
[----:B------:R-:W-:-:S04]  /*0200*/  UISETP.EQ.AND UP0, UPT, UR5, URZ, UP0 ;  /* 0x0000003f0500728c */ /* 0x000fc80008702270 */
[----:B------:R-:W-:-:S04]  /*0210*/  USEL UR40, URZ, 0x1, !UP0 ;  /* 0x000000013f287887 */ /* 0x000fc8000c000000 */
[----:B------:R-:W-:Y:S01]  /*0220*/  USEL UR40, UR40, 0x2, UP1 ;  /* 0x0000000228287887 */ /* 0x000fe20008800000 */
[----:B0-----:R-:W-:-:S13]  /*0230*/  ISETP.NE.AND P0, PT, R2, RZ, PT ;  /* 0x000000ff0200720c */ /* 0x001fda0003f05270 */
[----:B------:R-:W-:Y:S05]  /*0240*/  @P0 BRA `(.L_x_2) ;  /* 0x0000000000500947 */ /* 0x000fea0003800000 */
[----:B------:R-:W0:Y:S01]  /*0250*/  S2UR UR8, SR_CgaCtaId ;  /* 0x00000000000879c3 */ /* 0x000e220000008800 */
[----:B------:R-:W-:Y:S01]  /*0260*/  UMOV UR4, 0x400 ;  /* 0x0000040000047882 */ /* 0x000fe20000000000 */
[----:B------:R-:W-:Y:S01]  /*0270*/  UMOV UR5, 0x1 ;  /* 0x0000000100057882 */ /* 0x000fe20000000000 */
[----:B------:R-:W-:Y:S01]  /*0280*/  UMOV UR6, 0x100 ;  /* 0x0000010000067882 */ /* 0x000fe20000000000 */
[----:B------:R-:W-:Y:S01]  /*0290*/  ELECT P0, URZ, PT ;  /* 0x00000000003f782f */ /* 0x000fe20003800000 */
[----:B------:R-:W-:-:S04]  /*02a0*/  UIADD3 UR6, -UR6, 0x100000, URZ ;  /* 0x0010000006067890 */ /* 0x000fc8000fffe13f */
[----:B------:R-:W-:Y:S02]  /*02b0*/  USHF.L.U32 UR7, UR6, 0xb, URZ ;  /* 0x0000000b06077899 */ /* 0x000fe4000800063f */
[----:B------:R-:W-:Y:S02]  /*02c0*/  USHF.L.U32 UR6, UR6, 0x1, URZ ;  /* 0x0000000106067899 */ /* 0x000fe4000800063f */
[----:B0-----:R-:W-:Y:S02]  /*02d0*/  ULEA UR8, UR8, UR4, 0x18 ;  /* 0x0000000408087291 */ /* 0x001fe4000f8ec03f */
[----:B------:R-:W-:-:S04]  /*02e0*/  UIADD3 UR4, -UR5, 0x100000, URZ ;  /* 0x0010000005047890 */ /* 0x000fc8000fffe13f */
[----:B------:R-:W-:Y:S02]  /*02f0*/  USHF.L.U32 UR5, UR4, 0xb, URZ ;  /* 0x0000000b04057899 */ /* 0x000fe4000800063f */
[----:B------:R-:W-:Y:S01]  /*0300*/  USHF.L.U32 UR4, UR4, 0x1, URZ ;  /* 0x0000000104047899 */ /* 0x000fe2000800063f */
[----:B------:R-:W0:Y:S11]  /*0310*/  FENCE.VIEW.ASYNC.S ;  /* 0x00000000000073c6 */ /* 0x000e360000000000 */
[----:B0-----:R0:W1:Y:S01]  /*0320*/  SYNCS.EXCH.64 URZ, [UR8], UR4 ;  /* 0x00000004083f75b2 */ /* 0x0010620008000100 */
[----:B------:R0:W2:Y:S01]  /*0330*/  SYNCS.EXCH.64 URZ, [UR8+0x18], UR6 ;  /* 0x00001806083f75b2 */ /* 0x0000a20008000100 */
[----:B------:R0:W3:Y:S01]  /*0340*/  SYNCS.EXCH.64 URZ, [UR8+0x8], UR4 ;  /* 0x00000804083f75b2 */ /* 0x0000e20008000100 */
[----:B------:R0:W4:Y:S01]  /*0350*/  SYNCS.EXCH.64 URZ, [UR8+0x20], UR6 ;  /* 0x00002006083f75b2 */ /* 0x0001220008000100 */
[----:B------:R0:W0:Y:S01]  /*0360*/  SYNCS.EXCH.64 URZ, [UR8+0x10], UR4 ;  /* 0x00001004083f75b2 */ /* 0x0000220008000100 */
[----:B------:R0:W0:Y:S01]  /*0370*/  SYNCS.EXCH.64 URZ, [UR8+0x28], UR6 ;  /* 0x00002806083f75b2 */ /* 0x0000220008000100 */
[----:B------:R-:W-:Y:S01]  /*0380*/  NOP ;  /* 0x0000000000007918 */ /* 0x000fe20000000000 */
.L_x_2:
[----:B------:R-:W5:Y:S01]  /*0390*/  SHFL.IDX PT, R0, R0, RZ, 0x1f ;  /* 0x00001fff00007589 */ /* 0x000f6200000e0000 */
[----:B------:R-:W-:Y:S01]  /*03a0*/  ELECT P0, URZ, PT ;  /* 0x00000000003f782f */ /* 0x000fe20003800000 */
[----:B------:R-:W1:Y:S01]  /*03b0*/  S2UR UR17, SR_CTAID.Y ;  /* 0x00000000001179c3 */ /* 0x000e620000002600 */
[----:B0-----:R-:W-:Y:S01]  /*03c0*/  ULDC UR5, c[0x0][0x65c] ;  /* 0x0001970000057ab9 */ /* 0x001fe20000000800 */
[----:B------:R-:W-:Y:S01]  /*03d0*/  UMOV UR12, 0x20 ;  /* 0x00000020000c7882 */ /* 0x000fe20000000000 */
[----:B------:R-:W-:Y:S01]  /*03e0*/  UISETP.NE.AND UP2, UPT, UR5, 0x1, UPT ;  /* 0x000000010500788c */ /* 0x000fe2000bf45270 */
[----:B------:R-:W-:Y:S01]  /*03f0*/  NOP ;  /* 0x0000000000007918 */ /* 0x000fe20000000000 */
[----:B------:R-:W-:Y:S02]  /*0400*/  NOP ;  /* 0x0000000000007918 */ /* 0x000fe40000000000 */
[----:B------:R-:W-:Y:S01]  /*0410*/  UP2UR UR46, UPR, URZ, 0x4 ;  /* 0x000000043f2e7883 */ /* 0x000fe20008000000 */
[----:B------:R-:W0:Y:S01]  /*0420*/  S2UR UR4, SR_CTAID.X ;  /* 0x00000000000479c3 */ /* 0x000e220000002500 */
[----:B------:R-:W-:-:S02]  /*0430*/  PLOP3.LUT P2, PT, PT, PT, UP2, 0x80, 0x0 ;  /* 0x000000000000781c */ /* 0x000fc40003f4f028 */
[----:B------:R-:W-:Y:S02]  /*0440*/  PLOP3.LUT P4, PT, PT, PT, UP2, 0x80, 0x0 ;  /* 0x000000000000781c */ /* 0x000fe40003f8f028 */
[----:B------:R-:W-:Y:S01]  /*0450*/  PLOP3.LUT P3, PT, PT, PT, UP2, 0x80, 0x0 ;  /* 0x000000000000781c */ /* 0x000fe20003f6f028 */
[----:B------:R-:W-:Y:S01]  /*0460*/  @UP2 ULDC UR14, c[0x0][0x10] ;  /* 0x00000400000e2ab9 */ /* 0x000fe20000000800 */
[----:B------:R-:W-:Y:S01]  /*0470*/  @UP2 UMOV UR9, URZ ;  /* 0x0000003f00092c82 */ /* 0x000fe20008000000 */
[----:B------:R-:W-:Y:S01]  /*0480*/  @!UP2 ULDC UR11, c[0x0][0xc] ;  /* 0x00000300000baab9 */ /* 0x000fe20000000800 */
[----:B-----5:R-:W-:Y:S01]  /*0490*/  ISETP.NE.OR P0, PT, R0, RZ, !P0 ;  /* 0x000000ff0000720c */ /* 0x020fe20004705670 */
[----:B-1----:R-:W-:Y:S02]  /*04a0*/  @UP2 UMOV UR7, UR17 ;  /* 0x0000001100072c82 */ /* 0x002fe40008000000 */
[----:B------:R-:W-:Y:S01]  /*04b0*/  @UP2 UMOV UR8, UR7 ;  /* 0x0000000700082c82 */ /* 0x000fe20008000000 */
[----:B------:R-:W-:Y:S01]  /*04c0*/  @!UP2 UMOV UR7, UR17 ;  /* 0x000000110007ac82 */ /* 0x000fe20008000000 */
[----:B0-----:R-:W-:-:S08]  /*04d0*/  @UP2 UIMAD.WIDE.U32 UR14, UR4, UR14, UR8 ;  /* 0x0000000e040e22a5 */ /* 0x001fd0000f8e0008 */
[----:B------:R-:W-:Y:S01]  /*04e0*/  VOTEU.ALL UP0, P0 ;  /* 0x00000000003f7886 */ /* 0x000fe20000000000 */
[----:B------:R-:W-:Y:S01]  /*04f0*/  VOTEU.ALL UP1, P0 ;  /* 0x00000000003f7886 */ /* 0x000fe20000020000 */
[----:B------:R-:W-:-:S03]  /*0500*/  IMAD.U32 R2, RZ, RZ, UR14 ;  /* 0x0000000eff027e24 */ /* 0x000fc6000f8e00ff */
[----:B------:R-:W0:Y:S01]  /*0510*/  @!UP0 S2UR UR6, SR_CgaCtaId ;  /* 0x00000000000689c3 */ /* 0x000e220000008800 */
[----:B------:R-:W-:Y:S01]  /*0520*/  @!UP0 UMOV UR5, 0x400 ;  /* 0x0000040000058882 */ /* 0x000fe20000000000 */
[----:B------:R-:W-:-:S04]  /*0530*/  @!UP0 UIADD3 UR12, -UR12, 0x100000, URZ ;  /* 0x001000000c0c8890 */ /* 0x000fc8000fffe13f */
[----:B------:R-:W-:Y:S02]  /*0540*/  @!UP0 USHF.L.U32 UR13, UR12, 0xb, URZ ;  /* 0x0000000b0c0d8899 */ /* 0x000fe4000800063f */
[----:B------:R-:W-:Y:S01]  /*0550*/  @!UP0 USHF.L.U32 UR12, UR12, 0x1, URZ ;  /* 0x000000010c0c8899 */ /* 0x000fe2000800063f */
[----:B------:R-:W-:Y:S01]  /*0560*/  IMAD.U32 R3, RZ, RZ, UR15 ;  /* 0x0000000fff037e24 */ /* 0x000fe2000f8e00ff */
[----:B0-----:R-:W-:Y:S01]  /*0570*/  @!UP0 ULEA UR16, UR6, UR5, 0x18 ;  /* 0x0000000506108291 */ /* 0x001fe2000f8ec03f */
[----:B------:R-:W-:Y:S01]  /*0580*/  VOTEU.ALL UP0, P0 ;  /* 0x00000000003f7886 */ /* 0x000fe20000000000 */
[----:B------:R-:W-:Y:S01]  /*0590*/  PLOP3.LUT P0, PT, PT, PT, UP2, 0x80, 0x0 ;  /* 0x000000000000781c */ /* 0x000fe20003f0f028 */
[----:B------:R-:W-:Y:S01]  /*05a0*/  UMOV UR5, URZ ;  /* 0x0000003f00057c82 */ /* 0x000fe20008000000 */
[----:B------:R-:W-:Y:S01]  /*05b0*/  @UP2 UMOV UR6, URZ ;  /* 0x0000003f00062c82 */ /* 0x000fe20008000000 */
[----:B------:R-:W-:Y:S02]  /*05c0*/  @!UP2 UIMAD.WIDE.U32 UR8, UR11, UR7, UR4 ;  /* 0x000000070b08a2a5 */ /* 0x000fe4000f8e0004 */
[----:B------:R-:W-:-:S04]  /*05d0*/  @UP2 UIADD3 UR6, UR15, UR6, URZ ;  /* 0x000000060f062290 */ /* 0x000fc8000fffe03f */
[----:B------:R-:W-:Y:S01]  /*05e0*/  IMAD.U32 R5, RZ, RZ, UR9 ;  /* 0x00000009ff057e24 */ /* 0x000fe2000f8e00ff */
[----:B------:R-:W0:Y:S02]  /*05f0*/  FENCE.VIEW.ASYNC.S ;  /* 0x00000000000073c6 */ /* 0x000e240000000000 */
[----:B0-----:R0:W2:Y:S01]  /*0600*/  @!UP0 SYNCS.EXCH.64 URZ, [UR16+0x40], UR12 ;  /* 0x0000400c103f85b2 */ /* 0x0010a20008000100 */
[----:B------:R-:W-:Y:S01]  /*0610*/  @P2 IMAD.U32 R6, RZ, RZ, UR6 ;  /* 0x00000006ff062e24 */ /* 0x000fe2000f8e00ff */
[----:B------:R-:W-:Y:S01]  /*0620*/  MOV R4, UR8 ;  /* 0x0000000800047c02 */ /* 0x000fe20008000f00 */
[----:B------:R-:W-:Y:S01]  /*0630*/  @!P4 IMAD.MOV.U32 R6, RZ, RZ, R5 ;  /* 0x000000ffff06c224 */ /* 0x000fe200078e0005 */
[----:B------:R-:W-:Y:S01]  /*0640*/  @P0 MOV R7, R2 ;  /* 0x0000000200070202 */ /* 0x000fe20000000f00 */
[----:B------:R-:W-:Y:S02]  /*0650*/  IMAD.U32 R2, RZ, RZ, UR8 ;  /* 0x00000008ff027e24 */ /* 0x000fe4000f8e00ff */
[----:B------:R-:W-:Y:S01]  /*0660*/  IMAD.U32 R3, RZ, RZ, UR9 ;  /* 0x00000009ff037e24 */ /* 0x000fe2000f8e00ff */
[----:B------:R0:W-:Y:S01]  /*0670*/  STL [R1+0x200], R6 ;  /* 0x0002000601007387 */ /* 0x0001e20000100800 */
[----:B------:R-:W-:-:S05]  /*0680*/  @!P3 IMAD.MOV.U32 R7, RZ, RZ, R2 ;  /* 0x000000ffff07b224 */ /* 0x000fca00078e0002 */
[----:B------:R0:W-:Y:S01]  /*0690*/  STL [R1+0x204], R7 ;  /* 0x0002040701007387 */ /* 0x0001e20000100800 */
[----:B------:R0:W2:Y:S01]  /*06a0*/  @!UP1 SYNCS.EXCH.64 URZ, [UR16+0x48], UR12 ;  /* 0x0000480c103f95b2 */ /* 0x0000a20008000100 */
[----:B------:R-:W-:Y:S01]  /*06b0*/  NOP ;  /* 0x0000000000007918 */ /* 0x000fe20000000000 */
[----:B--234-:R-:W-:Y:S06]  /*06c0*/  BAR.SYNC.DEFER_BLOCKING 0x0 ;  /* 0x0000000000007b1d */ /* 0x01cfec0000010000 */
[----:B------:R-:W-:Y:S05]  /*06d0*/  @!P1 BRA `(.L_x_3) ;  /* 0x00000198000c9947 */ /* 0x000fea0003800000 */
[----:B------:R-:W-:-:S06]  /*06e0*/  UISETP.GT.U32.AND UP0, UPT, UR18, 0x1, UPT ;  /* 0x000000011200788c */ /* 0x000fcc000bf04070 */
[----:B------:R-:W-:-:S13]  /*06f0*/  PLOP3.LUT P0, PT, PT, PT, UP0, 0x80, 0x0 ;  /* 0x000000000000781c */ /* 0x000fda0003f0f008 */
[----:B0-----:R-:W-:Y:S05]  /*0700*/  @P0 EXIT ;  /* 0x000000000000094d */ /* 0x001fea0003800000 */
[----:B------:R-:W-:Y:S01]  /*0710*/  ULDC.64 UR8, c[0x0][0x650] ;  /* 0x0001940000087ab9 */ /* 0x000fe20000000a00 */
[----:B------:R-:W-:Y:S01]  /*0720*/  UMOV UR41, 0xffffffff ;  /* 0xffffffff00297882 */ /* 0x000fe20000000000 */
[----:B------:R-:W-:Y:S01]  /*0730*/  ISETP.GE.U32.AND P0, PT, R7, UR8, PT ;  /* 0x0000000807007c0c */ /* 0x000fe2000bf06070 */
[----:B------:R-:W-:Y:S01]  /*0740*/  UMOV UR42, 0xffffffff ;  /* 0xffffffff002a7882 */ /* 0x000fe20000000000 */
[----:B------:R-:W-:Y:S01]  /*0750*/  UMOV UR43, 0xffffffff ;  /* 0xffffffff002b7882 */ /* 0x000fe20000000000 */
[----:B------:R-:W-:Y:S02]  /*0760*/  PRMT R0, RZ, 0x7610, R0 ;  /* 0x00007610ff007816 */ /* 0x000fe40000000000 */
[----:B------:R-:W-:-:S13]  /*0770*/  ISETP.GE.U32.AND.EX P0, PT, R6, UR9, PT, P0 ;  /* 0x0000000906007c0c */ /* 0x000fda000bf06100 */
[----:B------:R-:W-:Y:S05]  /*0780*/  @P0 BRA `(.L_x_4) ;  /* 0x0000000400800947 */ /* 0x000fea0003800000 */
[----:B------:R-:W-:Y:S01]  /*0790*/  I2FP.F32.U32 R0, UR4 ;  /* 0x0000000400007c45 */ /* 0x000fe20008201000 */
[----:B------:R-:W-:Y:S01]  /*07a0*/  ULDC.64 UR16, c[0x0][0x628] ;  /* 0x00018a0000107ab9 */ /* 0x000fe20000000a00 */
[----:B------:R-:W-:Y:S01]  /*07b0*/  ULDC UR6, c[0x0][0x150] ;  /* 0x0000540000067ab9 */ /* 0x000fe20000000800 */
[----:B------:R-:W-:Y:S01]  /*07c0*/  ISETP.NE.U32.AND P0, PT, RZ, UR16, PT ;  /* 0x00000010ff007c0c */ /* 0x000fe2000bf05070 */
[----:B------:R-:W-:Y:S01]  /*07d0*/  ULDC UR15, c[0x0][0x630] ;  /* 0x00018c00000f7ab9 */ /* 0x000fe20000000800 */
[----:B------:R-:W-:Y:S01]  /*07e0*/  FMUL R0, R0, UR6 ;  /* 0x0000000600007c20 */ /* 0x000fe20008400000 */
[----:B------:R-:W-:Y:S01]  /*07f0*/  R2UR UR18, R7 ;  /* 0x00000000071272ca */ /* 0x000fe200000e0000 */
[----:B------:R-:W-:Y:S01]  /*0800*/  ULDC UR20, c[0x0][0x154] ;  /* 0x0000550000147ab9 */ /* 0x000fe20000000800 */
[----:B------:R-:W-:Y:S01]  /*0810*/  ISETP.NE.AND.EX P0, PT, RZ, UR17, PT, P0 ;  /* 0x00000011ff007c0c */ /* 0x000fe2000bf05300 */
[----:B------:R0:W1:Y:S01]  /*0820*/  F2I.U32.TRUNC.NTZ R2, R0 ;  /* 0x0000000000027305 */ /* 0x000062000020f000 */
[----:B------:R-:W-:-:S02]  /*0830*/  R2UR UR19, R6 ;  /* 0x00000000061372ca */ /* 0x000fc400000e0000 */
[----:B------:R-:W-:Y:S02]  /*0840*/  R2UR UR8, R7 ;  /* 0x00000000070872ca */ /* 0x000fe400000e0000 */
[----:B------:R-:W-:-:S07]  /*0850*/  R2UR UR9, R6 ;  /* 0x00000000060972ca */ /* 0x000fce00000e0000 */
[----:B0-----:R-:W-:Y:S08]  /*0860*/  @!P0 BRA `(.L_x_5) ;  /* 0x0000000000308947 */ /* 0x001ff00003800000 */
[----:B------:R-:W-:Y:S01]  /*0870*/  R2UR UR8, R7 ;  /* 0x00000000070872ca */ /* 0x000fe200000e0000 */
[----:B------:R-:W-:Y:S01]  /*0880*/  ULDC UR6, c[0x0][0x634] ;  /* 0x00018d0000067ab9 */ /* 0x000fe20000000800 */
[----:B------:R-:W-:-:S11]  /*0890*/  R2UR UR14, R6 ;  /* 0x00000000060e72ca */ /* 0x000fd600000e0000 */
[----:B------:R-:W-:-:S04]  /*08a0*/  UIADD3 UR6, UP0, UR8, UR6, URZ ;  /* 0x0000000608067290 */ /* 0x000fc8000ff1e03f */
[----:B------:R-:W-:-:S04]  /*08b0*/  UIADD3.X UR14, URZ, UR14, URZ, UP0, !UPT ;  /* 0x0000000e3f0e7290 */ /* 0x000fc800087fe43f */
[----:B------:R-:W-:-:S04]  /*08c0*/  UIMAD.WIDE.U32 UR8, UR14, UR16, URZ ;  /* 0x000000100e0872a5 */ /* 0x000fc8000f8e003f */
[----:B------:R-:W-:Y:S02]  /*08d0*/  UIMAD.WIDE.U32 UR10, UP0, UR6, UR17, UR8 ;  /* 0x00000011060a72a5 */ /* 0x000fe4000f800008 */
[----:B------:R-:W-:Y:S02]  /*08e0*/  UIMAD.WIDE.U32 UR8, UR6, UR16, URZ ;  /* 0x00000010060872a5 */ /* 0x000fe4000f8e003f */
[----:B------:R-:W-:Y:S02]  /*08f0*/  UIADD3.X UR13, URZ, URZ, URZ, UP0, !UPT ;  /* 0x0000003f3f0d7290 */ /* 0x000fe400087fe43f */
[----:B------:R-:W-:Y:S01]  /*0900*/  UIADD3 URZ, UP0, UR9, UR10, URZ ;  /* 0x0000000a093f7290 */ /* 0x000fe2000ff1e03f */
[----:B------:R-:W-:-:S03]  /*0910*/  UMOV UR12, UR11 ;  /* 0x0000000b000c7c82 */ /* 0x000fc60008000000 */
[----:B------:R-:W-:-:S12]  /*0920*/  UIMAD.WIDE.U32.X UR8, UR14, UR17, UR12, UP0 ;  /* 0x000000110e0872a5 */ /* 0x000fd800080e040c */
.L_x_5:
[----:B------:R-:W-:Y:S01]  /*0930*/  USHF.R.U64 UR43, UR8, UR15, UR9 ;  /* 0x0000000f082b7299 */ /* 0x000fe20008001209 */
[----:B------:R-:W-:Y:S01]  /*0940*/  I2FP.F32.U32 R0, UR7 ;  /* 0x0000000700007c45 */ /* 0x000fe20008201000 */
[----:B------:R-:W-:Y:S01]  /*0950*/  USHF.R.U32.HI UR5, URZ, UR15, UR9 ;  /* 0x0000000f3f057299 */ /* 0x000fe20008011609 */
[----:B-1----:R-:W-:Y:S01]  /*0960*/  R2UR UR12, R2 ;  /* 0x00000000020c72ca */ /* 0x002fe200000e0000 */
[----:B------:R-:W-:Y:S02]  /*0970*/  UIADD3 UR6, UP0, URZ, -UR43, URZ ;  /* 0x8000002b3f067290 */ /* 0x000fe4000ff1e03f */
[----:B------:R-:W-:Y:S01]  /*0980*/  FMUL R0, R0, UR20 ;  /* 0x0000001400007c20 */ /* 0x000fe20008400000 */
[----:B------:R-:W-:Y:S01]  /*0990*/  ULDC.64 UR8, c[0x0][0x620] ;  /* 0x0001880000087ab9 */ /* 0x000fe20000000a00 */
[----:B------:R-:W-:Y:S01]  /*09a0*/  UIADD3.X UR5, URZ, ~UR5, URZ, UP0, !UPT ;  /* 0x800000053f057290 */ /* 0x000fe200087fe43f */
[----:B------:R-:W-:Y:S01]  /*09b0*/  UMOV UR10, UR18 ;  /* 0x00000012000a7c82 */ /* 0x000fe20008000000 */
[----:B------:R-:W-:-:S02]  /*09c0*/  UMOV UR11, UR19 ;  /* 0x00000013000b7c82 */ /* 0x000fc40008000000 */
[----:B------:R-:W-:Y:S01]  /*09d0*/  UIMAD UR5, UR5, UR8, URZ ;  /* 0x00000008050572a4 */ /* 0x000fe2000f8e023f */
[----:B------:R-:W0:Y:S01]  /*09e0*/  F2I.U32.TRUNC.NTZ R0, R0 ;  /* 0x0000000000007305 */ /* 0x000e22000020f000 */
[----:B------:R-:W-:Y:S02]  /*09f0*/  UIMAD.WIDE.U32 UR10, UR6, UR8, UR10 ;  /* 0x00000008060a72a5 */ /* 0x000fe4000f8e000a */
[----:B------:R-:W-:Y:S01]  /*0a00*/  UIMAD UR6, UR6, UR9, UR5 ;  /* 0x00000009060672a4 */ /* 0x000fe2000f8e0205 */
[----:B------:R-:W-:Y:S01]  /*0a10*/  ULDC UR21, c[0x0][0x658] ;  /* 0x0001960000157ab9 */ /* 0x000fe20000000800 */
[----:B------:R-:W-:Y:S02]  /*0a20*/  UMOV UR19, 0xffffffff ;  /* 0xffffffff00137882 */ /* 0x000fe40000000000 */
[----:B------:R-:W-:Y:S01]  /*0a30*/  UIADD3 UR6, UR11, UR6, URZ ;  /* 0x000000060b067290 */ /* 0x000fe2000fffe03f */
[----:B------:R-:W-:Y:S01]  /*0a40*/  ULDC UR15, c[0x0][0x618] ;  /* 0x00018600000f7ab9 */ /* 0x000fe20000000800 */
[----:B------:R-:W-:Y:S01]  /*0a50*/  ULDC.64 UR8, c[0x0][0x640] ;  /* 0x0001900000087ab9 */ /* 0x000fe20000000a00 */
[----:B------:R-:W-:Y:S01]  /*0a60*/  USHF.L.U32 UR11, UR19, UR21, URZ ;  /* 0x00000015130b7299 */ /* 0x000fe2000800063f */
[----:B------:R-:W-:Y:S01]  /*0a70*/  ISETP.NE.U32.AND P0, PT, RZ, UR8, PT ;  /* 0x00000008ff007c0c */ /* 0x000fe2000bf05070 */
[----:B------:R-:W-:-:S02]  /*0a80*/  USHF.R.U64 UR19, UR10, UR15, UR6 ;  /* 0x0000000f0a137299 */ /* 0x000fc40008001206 */
[----:B------:R-:W-:Y:S01]  /*0a90*/  USHF.R.U32.HI UR10, URZ, UR15, UR6 ;  /* 0x0000000f3f0a7299 */ /* 0x000fe20008011606 */
[----:B0-----:R-:W-:Y:S01]  /*0aa0*/  R2UR UR14, R0 ;  /* 0x00000000000e72ca */ /* 0x001fe200000e0000 */
[----:B------:R-:W-:Y:S01]  /*0ab0*/  ULDC UR17, c[0x0][0x608] ;  /* 0x0001820000117ab9 */ /* 0x000fe20000000800 */
[----:B------:R-:W-:Y:S01]  /*0ac0*/  ISETP.NE.AND.EX P0, PT, RZ, UR9, PT, P0 ;  /* 0x00000009ff007c0c */ /* 0x000fe2000bf05300 */
[----:B------:R-:W-:Y:S02]  /*0ad0*/  USHF.R.U64 UR23, UR19, UR17, UR10 ;  /* 0x0000001113177299 */ /* 0x000fe4000800120a */
[----:B------:R-:W-:Y:S01]  /*0ae0*/  USHF.R.U32.HI UR10, URZ, UR17, UR10 ;  /* 0x000000113f0a7299 */ /* 0x000fe2000801160a */
[----:B------:R-:W-:Y:S01]  /*0af0*/  UMOV UR16, 0x1 ;  /* 0x0000000100107882 */ /* 0x000fe20000000000 */
[----:B------:R-:W-:Y:S02]  /*0b00*/  UIADD3 UR12, -UR12, URZ, URZ ;  /* 0x0000003f0c0c7290 */ /* 0x000fe4000fffe13f */
[----:B------:R-:W-:-:S02]  /*0b10*/  USHF.R.U64 UR24, UR23, UR21, UR10 ;  /* 0x0000001517187299 */ /* 0x000fc4000800120a */
[----:B------:R-:W-:Y:S01]  /*0b20*/  USHF.L.U32 UR6, UR16, UR21, URZ ;  /* 0x0000001510067299 */ /* 0x000fe2000800063f */
[----:B------:R-:W-:Y:S01]  /*0b30*/  ULDC UR13, c[0x0][0x144] ;  /* 0x00005100000d7ab9 */ /* 0x000fe20000000800 */
[----:B------:R-:W-:Y:S01]  /*0b40*/  ULDC UR5, c[0x0][0x600] ;  /* 0x0001800000057ab9 */ /* 0x000fe20000000800 */
[----:B------:R-:W-:Y:S02]  /*0b50*/  ULOP3.LUT UR16, URZ, UR11, URZ, 0x33, !UPT ;  /* 0x0000000b3f107292 */ /* 0x000fe4000f8e333f */
[----:B------:R-:W-:Y:S02]  /*0b60*/  USHF.R.U32.HI UR11, URZ, UR21, UR10 ;  /* 0x000000153f0b7299 */ /* 0x000fe4000801160a */
[----:B------:R-:W-:Y:S02]  /*0b70*/  UIADD3 UR18, UR5, -0x1, URZ ;  /* 0xffffffff05127890 */ /* 0x000fe4000fffe03f */
[----:B------:R-:W-:Y:S02]  /*0b80*/  UIADD3 UR20, -UR14, URZ, URZ ;  /* 0x0000003f0e147290 */ /* 0x000fe4000fffe13f */
[----:B------:R-:W-:Y:S01]  /*0b90*/  UIMAD UR4, UR13, UR12, UR4 ;  /* 0x0000000c0d0472a4 */ /* 0x000fe2000f8e0204 */
[----:B------:R-:W-:Y:S01]  /*0ba0*/  ULDC UR25, c[0x0][0x148] ;  /* 0x0000520000197ab9 */ /* 0x000fe20000000800 */
[----:B------:R-:W-:Y:S01]  /*0bb0*/  ULDC UR21, c[0x0][0x648] ;  /* 0x0001920000157ab9 */ /* 0x000fe20000000800 */
[----:B------:R-:W-:Y:S01]  /*0bc0*/  ULDC UR22, c[0x0][0x638] ;  /* 0x00018e0000167ab9 */ /* 0x000fe20000000800 */
[----:B------:R-:W-:Y:S01]  /*0bd0*/  UMOV UR10, UR24 ;  /* 0x00000018000a7c82 */ /* 0x000fe20008000000 */
[----:B------:R-:W-:Y:S07]  /*0be0*/  @!P0 BRA `(.L_x_6) ;  /* 0x0000000000308947 */ /* 0x000fee0003800000 */
[----:B------:R-:W-:Y:S02]  /*0bf0*/  ULDC UR14, c[0x0][0x64c] ;  /* 0x00019300000e7ab9 */ /* 0x000fe40000000800 */
        /* <DEDUP_REMOVED lines=8> */
[----:B------:R-:W-:-:S07]  /*0c80*/  UIMAD.WIDE.U32.X UR8, UR17, UR9, UR14, UP0 ;  /* 0x00000009110872a5 */ /* 0x000fce00080e040e */
[----:B------:R-:W-:Y:S01]  /*0c90*/  UMOV UR10, UR8 ;  /* 0x00000008000a7c82 */ /* 0x000fe20008000000 */
[----:B------:R-:W-:-:S05]  /*0ca0*/  UMOV UR11, UR9 ;  /* 0x00000009000b7c82 */ /* 0x000fca0008000000 */
.L_x_6:
[----:B------:R-:W-:Y:S01]  /*0cb0*/  UISETP.NE.AND UP0, UPT, UR46, URZ, UPT ;  /* 0x0000003f2e00728c */ /* 0x000fe2000bf05270 */
[----:B------:R-:W-:Y:S01]  /*0cc0*/  MOV R0, 0x1 ;  /* 0x0000000100007802 */ /* 0x000fe20000000f00 */
[----:B------:R-:W-:Y:S02]  /*0cd0*/  USHF.R.U64 UR8, UR10, UR21, UR11 ;  /* 0x000000150a087299 */ /* 0x000fe4000800120b */
[----:B------:R-:W-:Y:S02]  /*0ce0*/  ULOP3.LUT UR16, UR23, UR16, URZ, 0xc0, !UPT ;  /* 0x0000001017107292 */ /* 0x000fe4000f8ec03f */
[----:B------:R-:W-:Y:S02]  /*0cf0*/  ULOP3.LUT UR18, UR19, UR18, URZ, 0xc0, !UPT ;  /* 0x0000001213127292 */ /* 0x000fe4000f8ec03f */
[----:B------:R-:W-:-:S03]  /*0d00*/  UIMAD UR16, UR6, UR8, UR16 ;  /* 0x00000008061072a4 */ /* 0x000fc6000f8e0210 */
[----:B------:R-:W-:Y:S02]  /*0d10*/  @UP0 UIMAD UR4, UR25, UR20, UR7 ;  /* 0x00000014190402a4 */ /* 0x000fe4000f8e0207 */
[----:B------:R-:W-:-:S04]  /*0d20*/  UIADD3 UR7, -UR8, URZ, URZ ;  /* 0x0000003f08077290 */ /* 0x000fc8000fffe13f */
[----:B------:R-:W-:-:S03]  /*0d30*/  UIMAD UR6, UR7, UR22, UR24 ;  /* 0x00000016070672a4 */ /* 0x000fc6000f8e0218 */
[----:B------:R-:W-:Y:S01]  /*0d40*/  ULDC UR7, c[0x0][0x610] ;  /* 0x0001840000077ab9 */ /* 0x000fe20000000800 */
[----:B------:R-:W-:Y:S02]  /*0d50*/  UIMAD UR6, UR6, UR5, UR18 ;  /* 0x00000005060672a4 */ /* 0x000fe4000f8e0212 */
[----:B------:R-:W-:-:S04]  /*0d60*/  UIMAD UR4, UR16, UR7, UR4 ;  /* 0x00000007100472a4 */ /* 0x000fc8000f8e0204 */
[----:B------:R-:W-:Y:S02]  /*0d70*/  USEL UR42, UR6, UR4, !UP0 ;  /* 0x00000004062a7287 */ /* 0x000fe4000c000000 */
[----:B------:R-:W-:-:S12]  /*0d80*/  USEL UR41, UR4, UR6, !UP0 ;  /* 0x0000000604297287 */ /* 0x000fd8000c000000 */
.L_x_4:
[----:B------:R-:W-:-:S08]  /*0d90*/  NOP ;  /* 0x0000000000007918 */ /* 0x000fd00000000000 */
[----:B------:R-:W0:Y:S02]  /*0da0*/  USETMAXREG.TRY_ALLOC.CTAPOOL UP0, 0xf0 ;  /* 0x000000f0000079c8 */ /* 0x000e240008000600 */
[----:B0-----:R-:W-:-:S13]  /*0db0*/  PLOP3.LUT P0, PT, PT, PT, UP0, 0x80, 0x0 ;  /* 0x000000000000781c */ /* 0x001fda0003f0f008 */
[----:B------:R-:W-:Y:S05]  /*0dc0*/  @!P0 BRA `(.L_x_4) ;  /* 0xfffffffc00f08947 */ /* 0x000fea000383ffff */
[----:B------:R-:W-:Y:S01]  /*0dd0*/  ULDC.64 UR4, c[0x0][0x598] ;  /* 0x0001660000047ab9 */ /* 0x000fe20000000a00 */
[----:B------:R-:W-:Y:S01]  /*0de0*/  ULDC.64 UR36, c[0x0][0x208] ;  /* 0x0000820000247ab9 */ /* 0x000fe20000000a00 */
[----:B------:R-:W-:-:S04]  /*0df0*/  ISETP.NE.U32.AND P0, PT, RZ, UR4, PT ;  /* 0x00000004ff007c0c */ /* 0x000fc8000bf05070 */
[----:B------:R-:W-:-:S13]  /*0e00*/  ISETP.NE.AND.EX P0, PT, RZ, UR5, PT, P0 ;  /* 0x00000005ff007c0c */ /* 0x000fda000bf05300 */
[----:B------:R-:W-:Y:S05]  /*0e10*/  @!P0 BRA `(.L_x_7) ;  /* 0x00000000001c8947 */ /* 0x000fea0003800000 */
[----:B------:R-:W0:Y:S02]  /*0e20*/  LDC.64 R2, c[0x0][0x598] ;  /* 0x00016600ff027b82 */ /* 0x000e240000000a00 */
[----:B0-----:R-:W2:Y:S02]  /*0e30*/  LDG.E.64 R2, desc[UR36][R2.64] ;  /* 0x0000002402027981 */ /* 0x001ea4000c1e1b00 */
[----:B--2---:R-:W-:-:S04]  /*0e40*/  ISETP.NE.U32.AND P0, PT, R2, RZ, PT ;  /* 0x000000ff0200720c */ /* 0x004fc80003f05070 */
[----:B------:R-:W-:-:S13]  /*0e50*/  ISETP.NE.AND.EX P0, PT, R3, RZ, PT, P0 ;  /* 0x000000ff0300720c */ /* 0x000fda0003f05300 */
[----:B------:R-:W-:Y:S05]  /*0e60*/  @!P0 BRA `(.L_x_7) ;  /* 0x0000000000088947 */ /* 0x000fea0003800000 */
[----:B------:R0:W5:Y:S01]  /*0e70*/  LD.E R2, desc[UR36][R2.64] ;  /* 0x0000002402027980 */ /* 0x000162000c101900 */
[----:B------:R-:W-:Y:S05]  /*0e80*/  BRA `(.L_x_8) ;  /* 0x0000000000247947 */ /* 0x000fea0003800000 */
.L_x_7:
[----:B------:R-:W-:Y:S02]  /*0e90*/  ULDC.64 UR4, c[0x0][0x588] ;  /* 0x0001620000047ab9 */ /* 0x000fe40000000a00 */
[----:B------:R-:W-:-:S04]  /*0ea0*/  ISETP.NE.U32.AND P0, PT, RZ, UR4, PT ;  /* 0x00000004ff007c0c */ /* 0x000fc8000bf05070 */
[----:B------:R-:W-:-:S13]  /*0eb0*/  ISETP.NE.AND.EX P0, PT, RZ, UR5, PT, P0 ;  /* 0x00000005ff007c0c */ /* 0x000fda000bf05300 */
[----:B------:R-:W-:Y:S05]  /*0ec0*/  @!P0 BRA `(.L_x_9) ;  /* 0x00000000000c8947 */ /* 0x000fea0003800000 */
[----:B------:R-:W0:Y:S02]  /*0ed0*/  LDC.64 R2, c[0x0][0x588] ;  /* 0x00016200ff027b82 */ /* 0x000e240000000a00 */
[----:B0-----:R1:W5:Y:S01]  /*0ee0*/  LDG.E R2, desc[UR36][R2.64] ;  /* 0x0000002402027981 */ /* 0x001362000c1e1900 */
[----:B------:R-:W-:Y:S05]  /*0ef0*/  BRA `(.L_x_8) ;  /* 0x0000000000087947 */ /* 0x000fea0003800000 */
.L_x_9:
[----:B------:R-:W-:Y:S02]  /*0f00*/  ULDC UR4, c[0x0][0x580] ;  /* 0x0001600000047ab9 */ /* 0x000fe40000000800 */
[----:B------:R-:W-:-:S07]  /*0f10*/  IMAD.U32 R2, RZ, RZ, UR4 ;  /* 0x00000004ff027e24 */ /* 0x000fce000f8e00ff */
.L_x_8:
[----:B------:R-:W-:Y:S02]  /*0f20*/  ULDC.64 UR4, c[0x0][0x5a0] ;  /* 0x0001680000047ab9 */ /* 0x000fe40000000a00 */
[----:B------:R-:W-:-:S04]  /*0f30*/  ISETP.NE.U32.AND P0, PT, RZ, UR4, PT ;  /* 0x00000004ff007c0c */ /* 0x000fc8000bf05070 */
[----:B------:R-:W-:-:S13]  /*0f40*/  ISETP.NE.AND.EX P0, PT, RZ, UR5, PT, P0 ;  /* 0x00000005ff007c0c */ /* 0x000fda000bf05300 */
[----:B------:R-:W-:Y:S05]  /*0f50*/  @!P0 BRA `(.L_x_10) ;  /* 0x00000000001c8947 */ /* 0x000fea0003800000 */
[----:B------:R-:W2:Y:S02]  /*0f60*/  LDC.64 R4, c[0x0][0x5a0] ;  /* 0x00016800ff047b82 */ /* 0x000ea40000000a00 */
[----:B--2---:R-:W2:Y:S02]  /*0f70*/  LDG.E.64 R4, desc[UR36][R4.64] ;  /* 0x0000002404047981 */ /* 0x004ea4000c1e1b00 */
[----:B--2---:R-:W-:-:S04]  /*0f80*/  ISETP.NE.U32.AND P0, PT, R4, RZ, PT ;  /* 0x000000ff0400720c */ /* 0x004fc80003f05070 */
[----:B------:R-:W-:-:S13]  /*0f90*/  ISETP.NE.AND.EX P0, PT, R5, RZ, PT, P0 ;  /* 0x000000ff0500720c */ /* 0x000fda0003f05300 */
[----:B------:R-:W-:Y:S05]  /*0fa0*/  @!P0 BRA `(.L_x_10) ;  /* 0x0000000000088947 */ /* 0x000fea0003800000 */
[----:B------:R2:W5:Y:S01]  /*0fb0*/  LD.E R16, desc[UR36][R4.64] ;  /* 0x0000002404107980 */ /* 0x000562000c101900 */
[----:B------:R-:W-:Y:S05]  /*0fc0*/  BRA `(.L_x_11) ;  /* 0x0000000000247947 */ /* 0x000fea0003800000 */
.L_x_10:
[----:B------:R-:W-:Y:S02]  /*0fd0*/  ULDC.64 UR4, c[0x0][0x590] ;  /* 0x0001640000047ab9 */ /* 0x000fe40000000a00 */
[----:B------:R-:W-:-:S04]  /*0fe0*/  ISETP.NE.U32.AND P0, PT, RZ, UR4, PT ;  /* 0x00000004ff007c0c */ /* 0x000fc8000bf05070 */
[----:B------:R-:W-:-:S13]  /*0ff0*/  ISETP.NE.AND.EX P0, PT, RZ, UR5, PT, P0 ;  /* 0x00000005ff007c0c */ /* 0x000fda000bf05300 */
[----:B------:R-:W-:Y:S05]  /*1000*/  @!P0 BRA `(.L_x_12) ;  /* 0x00000000000c8947 */ /* 0x000fea0003800000 */
[----:B------:R-:W2:Y:S02]  /*1010*/  LDC.64 R16, c[0x0][0x590] ;  /* 0x00016400ff107b82 */ /* 0x000ea40000000a00 */
[----:B--2---:R3:W5:Y:S01]  /*1020*/  LDG.E R16, desc[UR36][R16.64] ;  /* 0x0000002410107981 */ /* 0x004762000c1e1900 */
[----:B------:R-:W-:Y:S05]  /*1030*/  BRA `(.L_x_11) ;  /* 0x0000000000087947 */ /* 0x000fea0003800000 */
.L_x_12:
[----:B------:R-:W-:Y:S02]  /*1040*/  ULDC UR4, c[0x0][0x584] ;  /* 0x0001610000047ab9 */ /* 0x000fe40000000800 */
[----:B------:R-:W-:-:S07]  /*1050*/  IMAD.U32 R16, RZ, RZ, UR4 ;  /* 0x00000004ff107e24 */ /* 0x000fce000f8e00ff */
.L_x_11:
[----:B------:R-:W-:-:S13]  /*1060*/  LOP3.LUT P0, RZ, R0, 0xff, RZ, 0xc0, !PT ;  /* 0x000000ff00ff7812 */ /* 0x000fda000780c0ff */
[----:B------:R-:W-:Y:S05]  /*1070*/  @!P0 EXIT ;  /* 0x000000000000894d */ /* 0x000fea0003800000 */
[----:B------:R-:W-:Y:S01]  /*1080*/  ULDC UR4, c[0x0][0x28c] ;  /* 0x0000a30000047ab9 */ /* 0x000fe20000000800 */
[----:B------:R-:W-:Y:S01]  /*1090*/  UMOV UR38, URZ ;  /* 0x0000003f00267c82 */ /* 0x000fe20008000000 */
[----:B------:R-:W-:Y:S01]  /*10a0*/  UIADD3 UR4, UR4, 0x3f, URZ ;  /* 0x0000003f04047890 */ /* 0x000fe2000fffe03f */
[----:B------:R-:W-:-:S03]  /*10b0*/  UMOV UR39, URZ ;  /* 0x0000003f00277c82 */ /* 0x000fc60008000000 */
[----:B------:R-:W-:-:S04]  /*10c0*/  USHF.R.S32.HI UR5, URZ, 0x1f, UR4 ;  /* 0x0000001f3f057899 */ /* 0x000fc80008011404 */
[----:B------:R-:W-:-:S04]  /*10d0*/  ULEA.HI UR5, UR5, UR4, URZ, 0x6 ;  /* 0x0000000405057291 */ /* 0x000fc8000f8f303f */
[----:B------:R-:W-:-:S12]  /*10e0*/  USHF.R.S32.HI UR44, URZ, 0x6, UR5 ;  /* 0x000000063f2c7899 */ /* 0x000fd80008011405 */
.L_x_540:
[----:B------:R-:W4:Y:S01]  /*10f0*/  S2R R0, SR_TID.X ;  /* 0x0000000000007919 */ /* 0x000f220000002100 */
[----:B------:R-:W0:Y:S01]  /*1100*/  S2UR UR6, SR_CgaCtaId ;  /* 0x00000000000679c3 */ /* 0x000e220000008800 */
[----:B------:R-:W-:Y:S02]  /*1110*/  UMOV UR47, 0x400 ;  /* 0x00000400002f7882 */ /* 0x000fe40000000000 */
[----:B0-----:R-:W-:Y:S01]  /*1120*/  ULEA UR47, UR6, UR47, 0x18 ;  /* 0x0000002f062f7291 */ /* 0x001fe2000f8ec03f */
[----:B----4-:R-:W-:-:S04]  /*1130*/  LOP3.LUT R0, R0, 0x80, RZ, 0xc0, !PT ;  /* 0x0000008000007812 */ /* 0x010fc800078ec0ff */
[----:B------:R-:W-:-:S06]  /*1140*/  SHF.R.U32.HI R0, RZ, 0x7, R0 ;  /* 0x00000007ff007819 */ /* 0x000fcc0000011600 */
[----:B------:R-:W0:Y:S02]  /*1150*/  SHFL.IDX PT, R0, R0, RZ, 0x1f ;  /* 0x00001fff00007589 */ /* 0x000e2400000e0000 */
[----:B0-----:R-:W-:-:S13]  /*1160*/  R2UR UR4, R0 ;  /* 0x00000000000472ca */ /* 0x001fda00000e0000 */
[----:B------:R-:W-:-:S04]  /*1170*/  ULEA.HI UR5, UR4, UR4, URZ, 0x1 ;  /* 0x0000000404057291 */ /* 0x000fc8000f8f083f */
[----:B------:R-:W-:-:S04]  /*1180*/  ULOP3.LUT UR5, UR5, 0x7fffe, URZ, 0xc0, !UPT ;  /* 0x0007fffe05057892 */ /* 0x000fc8000f8ec03f */
[----:B------:R-:W-:-:S03]  /*1190*/  UIADD3 UR5, UR4, -UR5, URZ ;  /* 0x8000000504057290 */ /* 0x000fc6000fffe03f */
[----:B------:R-:W-:Y:S01]  /*11a0*/  ULDC UR4, c[0x0][0x28c] ;  /* 0x0000a30000047ab9 */ /* 0x000fe20000000800 */
[----:B------:R-:W-:Y:S01]  /*11b0*/  ULEA UR5, UR5, UR47, 0xd ;  /* 0x0000002f05057291 */ /* 0x000fe2000f8e683f */
[----:B------:R-:W-:-:S03]  /*11c0*/  ISETP.LT.AND P0, PT, RZ, UR4, PT ;  /* 0x00000004ff007c0c */ /* 0x000fc6000bf01270 */
[----:B------:R-:W-:-:S04]  /*11d0*/  UIADD3 UR5, UR5, 0x100, URZ ;  /* 0x0000010005057890 */ /* 0x000fc8000fffe03f */
[----:B------:R-:W-:-:S04]  /*11e0*/  USHF.R.U32.HI UR5, URZ, 0x4, UR5 ;  /* 0x000000043f057899 */ /* 0x000fc80008011605 */
[----:B------:R-:W-:Y:S02]  /*11f0*/  ULOP3.LUT UR45, UR5, 0x3fff, URZ, 0xc0, !UPT ;  /* 0x00003fff052d7892 */ /* 0x000fe4000f8ec03f */
[----:B-1-3--:R-:W-:Y:S10]  /*1200*/  @P0 BRA `(.L_x_13) ;  /* 0x0000000000400947 */ /* 0x00aff40003800000 */
[----:B------:R-:W-:Y:S01]  /*1210*/  MOV R0, 0x0 ;  /* 0x0000000000007802 */ /* 0x000fe20000000f00 */
[----:B------:R-:W-:Y:S01]  /*1220*/  ULDC.64 UR4, c[0x4][0x68] ;  /* 0x01001a0000047ab9 */ /* 0x000fe20000000a00 */
[----:B------:R-:W-:Y:S01]  /*1230*/  ULDC.64 UR6, c[0x4][0x8] ;  /* 0x0100020000067ab9 */ /* 0x000fe20000000a00 */
[----:B--2---:R-:W-:Y:S01]  /*1240*/  IMAD.U32 R4, RZ, RZ, UR4 ;  /* 0x00000004ff047e24 */ /* 0x004fe2000f8e00ff */
[----:B------:R0:W2:Y:S01]  /*1250*/  LDC.64 R14, c[0x4][R0] ;  /* 0x01000000000e7b82 */ /* 0x0000a20000000a00 */
[----:B------:R-:W-:Y:S01]  /*1260*/  MOV R5, UR5 ;  /* 0x0000000500057c02 */ /* 0x000fe20008000f00 */
[----:B------:R-:W-:Y:S01]  /*1270*/  ULDC.64 UR4, c[0x4][0x70] ;  /* 0x01001c0000047ab9 */ /* 0x000fe20000000a00 */
[----:B------:R-:W-:Y:S01]  /*1280*/  IMAD.U32 R10, RZ, RZ, UR6 ;  /* 0x00000006ff0a7e24 */ /* 0x000fe2000f8e00ff */
[----:B------:R-:W-:Y:S01]  /*1290*/  MOV R11, UR7 ;  /* 0x00000007000b7c02 */ /* 0x000fe20008000f00 */
[----:B------:R-:W-:Y:S02]  /*12a0*/  IMAD.U32 R6, RZ, RZ, UR4 ;  /* 0x00000004ff067e24 */ /* 0x000fe4000f8e00ff */
[----:B------:R-:W-:-:S02]  /*12b0*/  IMAD.U32 R7, RZ, RZ, UR5 ;  /* 0x00000005ff077e24 */ /* 0x000fc4000f8e00ff */
[----:B------:R-:W-:Y:S02]  /*12c0*/  IMAD.MOV.U32 R8, RZ, RZ, 0x1e1 ;  /* 0x000001e1ff087424 */ /* 0x000fe400078e00ff */
[----:B------:R-:W-:Y:S02]  /*12d0*/  IMAD.MOV.U32 R12, RZ, RZ, 0x1 ;  /* 0x00000001ff0c7424 */ /* 0x000fe400078e00ff */
[----:B0-----:R-:W-:-:S07]  /*12e0*/  IMAD.MOV.U32 R13, RZ, RZ, RZ ;  /* 0x000000ffff0d7224 */ /* 0x001fce00078e00ff */
[----:B------:R-:W-:-:S07]  /*12f0*/  LEPC R20, `(.L_x_13) ;  /* 0x000000001014794e */ /* 0x000fce0000000000 */
[----:B-123-5:R-:W-:Y:S05]  /*1300*/  CALL.ABS.NOINC R14 ;  /* 0x000000000e007343 */ /* 0x02efea0003c00000 */
.L_x_13:
[----:B------:R-:W-:-:S06]  /*1310*/  ULOP3.LUT UR4, UR40, 0x1, URZ, 0xfc, !UPT ;  /* 0x0000000128047892 */ /* 0x000fcc000f8efc3f */
[----:B------:R-:W-:-:S04]  /*1320*/  MOV R0, UR4 ;  /* 0x0000000400007c02 */ /* 0x000fc80008000f00 */
[----:B------:R-:W-:-:S13]  /*1330*/  ISETP.NE.AND P0, PT, R0, 0x3, PT ;  /* 0x000000030000780c */ /* 0x000fda0003f05270 */
[----:B------:R-:W-:Y:S05]  /*1340*/  @!P0 BRA `(.L_x_14) ;  /* 0x0000000000048947 */ /* 0x000fea0003800000 */
[----:B------:R-:W-:Y:S01]  /*1350*/  BPT.TRAP 0x1 ;  /* 0x000000040000795c */ /* 0x000fe20000300000 */
.L_x_14:
[----:B-1----:R-:W-:Y:S02]  /*1360*/  IMAD.U32 R3, RZ, RZ, UR39 ;  /* 0x00000027ff037e24 */ /* 0x002fe4000f8e00ff */
[----:B------:R-:W-:-:S03]  /*1370*/  IMAD.U32 R0, RZ, RZ, UR38 ;  /* 0x00000026ff007e24 */ /* 0x000fc6000f8e00ff */
[----:B------:R-:W-:Y:S02]  /*1380*/  LEA R3, R3, UR47, 0x3 ;  /* 0x0000002f03037c11 */ /* 0x000fe4000f8e18ff */
[----:B------:R-:W-:-:S04]  /*1390*/  SHF.L.U32 R0, R0, 0x1f, RZ ;  /* 0x0000001f00007819 */ /* 0x000fc800000006ff */
[----:B------:R0:W1:Y:S01]  /*13a0*/  SYNCS.PHASECHK.TRANS64.TRYWAIT P1, [R3+URZ], R0 ;  /* 0x00000000030075a7 */ /* 0x000062000802017f */
[----:B------:R-:W-:Y:S05]  /*13b0*/  @!P0 BRA `(.L_x_15) ;  /* 0x0000000000048947 */ /* 0x000fea0003800000 */
[----:B------:R-:W-:Y:S01]  /*13c0*/  BPT.TRAP 0x1 ;  /* 0x000000040000795c */ /* 0x000fe20000300000 */
.L_x_15:
[----:B-1----:R-:W-:Y:S05]  /*13d0*/  @P1 BRA `(.L_x_16) ;  /* 0x0000000000081947 */ /* 0x002fea0003800000 */
[----:B------:R-:W1:Y:S02]  /*13e0*/  SYNCS.PHASECHK.TRANS64.TRYWAIT P1, [R3+URZ], R0 ;  /* 0x00000000030075a7 */ /* 0x000e64000802017f */
[----:B-1----:R-:W-:Y:S05]  /*13f0*/  @!P1 BRA `(.L_x_17) ;  /* 0x000001a400289947 */ /* 0x002fea0003800000 */
.L_x_16:
[----:B------:R-:W-:-:S04]  /*1400*/  UISETP.LT.AND UP0, UPT, UR44, 0x1, UPT ;  /* 0x000000012c00788c */ /* 0x000fc8000bf01270 */
[----:B------:R-:W-:-:S04]  /*1410*/  USEL UR4, UR44, 0x1, UP0 ;  /* 0x000000012c047887 */ /* 0x000fc80008000000 */
[----:B------:R-:W-:-:S06]  /*1420*/  UIADD3 UR4, UR44, -UR4, URZ ;  /* 0x800000042c047290 */ /* 0x000fcc000fffe03f */
[----:B01----:R-:W-:Y:S01]  /*1430*/  IMAD.U32 R0, RZ, RZ, UR4 ;  /* 0x00000004ff007e24 */ /* 0x003fe2000f8e00ff */
[----:B------:R-:W-:Y:S01]  /*1440*/  MOV R3, UR4 ;  /* 0x0000000400037c02 */ /* 0x000fe20008000f00 */
[----:B------:R-:W-:Y:S05]  /*1450*/  WARPSYNC.ALL ;  /* 0x0000000000007948 */ /* 0x000fea0003800000 */
[----:B------:R-:W-:Y:S01]  /*1460*/  ISETP.GE.AND P1, PT, R0, 0x1, PT ;  /* 0x000000010000780c */ /* 0x000fe20003f26270 */
[----:B------:R-:W-:Y:S01]  /*1470*/  UIADD3 UR47, UR47, 0x18100, URZ ;  /* 0x000181002f2f7890 */ /* 0x000fe2000fffe03f */
[----:B------:R-:W-:Y:S01]  /*1480*/  WARPGROUP.ARRIVE ;  /* 0x00000000000079c5 */ /* 0x000fe20000000000 */
[----:B------:R-:W-:Y:S01]  /*1490*/  ULEA UR5, UR39, UR45, 0xb ;  /* 0x0000002d27057291 */ /* 0x000fe2000f8e583f */
[----:B-----5:R-:W-:Y:S01]  /*14a0*/  STL [R1+0x2c4], R16 ;  /* 0x0002c41001007387 */ /* 0x020fe20000100800 */
[----:B------:R-:W-:Y:S01]  /*14b0*/  USHF.R.U32.HI UR47, URZ, 0x4, UR47 ;  /* 0x000000043f2f7899 */ /* 0x000fe2000801162f */
[----:B------:R-:W-:Y:S01]  /*14c0*/  UMOV UR9, 0x40000040 ;  /* 0x4000004000097882 */ /* 0x000fe20000000000 */
[----:B------:R-:W-:-:S02]  /*14d0*/  UMOV UR11, 0x40000040 ;  /* 0x40000040000b7882 */ /* 0x000fc40000000000 */
[----:B------:R-:W-:Y:S01]  /*14e0*/  ULOP3.LUT UR4, UR47, 0x3fff, URZ, 0xc0, !UPT ;  /* 0x00003fff2f047892 */ /* 0x000fe2000f8ec03f */
[----:B------:R0:W-:Y:S01]  /*14f0*/  STL [R1+0x2c0], R3 ;  /* 0x0002c00301007387 */ /* 0x0001e20000100800 */
[----:B------:R-:W-:Y:S02]  /*1500*/  UMOV UR8, UR5 ;  /* 0x0000000500087c82 */ /* 0x000fe40008000000 */
[----:B------:R-:W-:Y:S01]  /*1510*/  ULOP3.LUT UR4, UR4, 0x2000000, URZ, 0xfc, !UPT ;  /* 0x0200000004047892 */ /* 0x000fe2000f8efc3f */
[----:B------:R1:W-:Y:S03]  /*1520*/  STL [R1+0x2bc], R2 ;  /* 0x0002bc0201007387 */ /* 0x0003e60000100800 */
[----:B------:R-:W-:-:S07]  /*1530*/  ULEA UR6, UR39, UR4, 0xb ;  /* 0x0000000427067291 */ /* 0x000fce000f8e583f */
[----:B------:R-:W-:Y:S02]  /*1540*/  UMOV UR10, UR6 ;  /* 0x00000006000a7c82 */ /* 0x000fe40008000000 */
[----:B------:R-:W-:Y:S01]  /*1550*/  HGMMA.64x256x16.F32 R24, gdesc[UR8].tnspA.tnspB, RZ, !UPT, gsb0 ;  /* 0x63e00000081879f0 */ /* 0x000fe2000c0008ff */
[----:B------:R-:W-:Y:S01]  /*1560*/  UIADD3 UR8, UR5, 0x400, URZ ;  /* 0x0000040005087890 */ /* 0x000fe2000fffe03f */
[----:B------:R-:W-:Y:S01]  /*1570*/  UMOV UR9, 0x40000040 ;  /* 0x4000004000097882 */ /* 0x000fe20000000000 */
[----:B------:R-:W-:Y:S02]  /*1580*/  WARPGROUP.DEPBAR.LE gsb0, 0x0 ;  /* 0x00008000000079c5 */ /* 0x000fe40000010000 */
[----:B------:R-:W-:Y:S01]  /*1590*/  STL.64 [R1], R24 ;  /* 0x0000001801007387 */ /* 0x000fe20000100a00 */
[----:B------:R-:W-:Y:S01]  /*15a0*/  IMAD.MOV.U32 R235, RZ, RZ, R46 ;  /* 0x000000ffffeb7224 */ /* 0x000fe200078e002e */
[----:B------:R-:W-:Y:S01]  /*15b0*/  MOV R232, R49 ;  /* 0x0000003100e87202 */ /* 0x000fe20000000f00 */
[----:B------:R-:W-:Y:S01]  /*15c0*/  IMAD.MOV.U32 R234, RZ, RZ, R47 ;  /* 0x000000ffffea7224 */ /* 0x000fe200078e002f */
[----:B------:R-:W-:Y:S01]  /*15d0*/  STL.64 [R1+0x8], R26 ;  /* 0x0000081a01007387 */ /* 0x000fe20000100a00 */
        /* <DEDUP_REMOVED lines=65> */
[----:B0-----:R-:W-:Y:S01]  /*19f0*/  MOV R3, R149 ;  /* 0x0000009500037202 */ /* 0x001fe20000000f00 */
[----:B------:R-:W-:Y:S01]  /*1a00*/  IMAD.MOV.U32 R176, RZ, RZ, R92 ;  /* 0x000000ffffb07224 */ /* 0x000fe200078e005c */
[----:B------:R0:W-:Y:S01]  /*1a10*/  STL.64 [R1+0x50], R44 ;  /* 0x0000502c01007387 */ /* 0x0001e20000100a00 */
[----:B------:R-:W-:-:S02]  /*1a20*/  IMAD.MOV.U32 R178, RZ, RZ, R94 ;  /* 0x000000ffffb27224 */ /* 0x000fc400078e005e */
[----:B------:R-:W-:Y:S01]  /*1a30*/  IMAD.MOV.U32 R179, RZ, RZ, R95 ;  /* 0x000000ffffb37224 */ /* 0x000fe200078e005f */
[----:B------:R-:W-:Y:S01]  /*1a40*/  STL [R1+0x578], R160 ;  /* 0x000578a001007387 */ /* 0x000fe20000100800 */
[----:B------:R-:W-:Y:S02]  /*1a50*/  IMAD.MOV.U32 R180, RZ, RZ, R96 ;  /* 0x000000ffffb47224 */ /* 0x000fe400078e0060 */
[----:B------:R-:W-:Y:S02]  /*1a60*/  IMAD.MOV.U32 R182, RZ, RZ, R98 ;  /* 0x000000ffffb67224 */ /* 0x000fe400078e0062 */
[----:B------:R-:W-:Y:S02]  /*1a70*/  IMAD.MOV.U32 R183, RZ, RZ, R99 ;  /* 0x000000ffffb77224 */ /* 0x000fe400078e0063 */
[----:B------:R-:W-:Y:S02]  /*1a80*/  IMAD.MOV.U32 R184, RZ, RZ, R100 ;  /* 0x000000ffffb87224 */ /* 0x000fe400078e0064 */
[----:B------:R-:W-:-:S02]  /*1a90*/  IMAD.MOV.U32 R186, RZ, RZ, R102 ;  /* 0x000000ffffba7224 */ /* 0x000fc400078e0066 */
[----:B------:R-:W-:Y:S02]  /*1aa0*/  IMAD.MOV.U32 R187, RZ, RZ, R103 ;  /* 0x000000ffffbb7224 */ /* 0x000fe400078e0067 */
        /* <DEDUP_REMOVED lines=23> */
[----:B---3--:R-:W-:Y:S02]  /*1c20*/  IMAD.MOV.U32 R17, RZ, RZ, R135 ;  /* 0x000000ffff117224 */ /* 0x008fe400078e0087 */
        /* <DEDUP_REMOVED lines=8> */
[----:B--2---:R-:W-:Y:S02]  /*1cb0*/  IMAD.MOV.U32 R5, RZ, RZ, R147 ;  /* 0x000000ffff057224 */ /* 0x004fe400078e0093 */
[----:B------:R-:W-:Y:S02]  /*1cc0*/  IMAD.MOV.U32 R4, RZ, RZ, R148 ;  /* 0x000000ffff047224 */ /* 0x000fe400078e0094 */
[----:B-1----:R-:W-:-:S02]  /*1cd0*/  IMAD.MOV.U32 R2, RZ, RZ, R150 ;  /* 0x000000ffff027224 */ /* 0x002fc400078e0096 */
[----:B------:R-:W-:Y:S02]  /*1ce0*/  IMAD.MOV.U32 R0, RZ, RZ, R151 ;  /* 0x000000ffff007224 */ /* 0x000fe400078e0097 */
[----:B0-----:R-:W-:-:S06]  /*1cf0*/  WARPGROUP.ARRIVE ;  /* 0x00000000000079c5 */ /* 0x001fcc0000000000 */
[----:B------:R-:W-:Y:S03]  /*1d00*/  HGMMA.64x256x16.F32 R24, gdesc[UR8].tnspA.tnspB, RZ, !UPT, gsb0 ;  /* 0x63e00000081879f0 */ /* 0x000fe6000c0008ff */
[----:B------:R-:W-:Y:S02]  /*1d10*/  WARPGROUP.DEPBAR.LE gsb0, 0x0 ;  /* 0x00008000000079c5 */ /* 0x000fe40000010000 */
[----:B------:R-:W-:Y:S04]  /*1d20*/  STL.64 [R1+0x570], R150 ;  /* 0x0005709601007387 */ /* 0x000fe80000100a00 */
        /* <DEDUP_REMOVED lines=20> */
[----:B------:R0:W-:Y:S04]  /*1e70*/  STL.64 [R1+0x4c8], R108 ;  /* 0x0004c86c01007387 */ /* 0x0001e80000100a00 */
[----:B0-----:R-:W2:Y:S04]  /*1e80*/  LDL.LU R108, [R1] ;  /* 0x00000000016c7983 */ /* 0x001ea80000300800 */
[----:B------:R-:W2:Y:S04]  /*1e90*/  LDL.LU R109, [R1+0x4] ;  /* 0x00000400016d7983 */ /* 0x000ea80000300800 */
        /* <DEDUP_REMOVED lines=19> */
[----:B------:R-:W2:Y:S01]  /*1fd0*/  LDL.LU R129, [R1+0x54] ;  /* 0x0000540001817983 */ /* 0x000ea20000300800 */
        /* <DEDUP_REMOVED lines=21> */
[----:B------:R-:W-:Y:S01]  /*2130*/  UIADD3 UR8, UR5, 0x80, URZ ;  /* 0x0000008005087890 */ /* 0x000fe2000fffe03f */
[----:B------:R-:W-:Y:S01]  /*2140*/  IMAD.MOV.U32 R145, RZ, RZ, R220 ;  /* 0x000000ffff917224 */ /* 0x000fe200078e00dc */
[----:B------:R-:W-:Y:S01]  /*2150*/  UIADD3 UR10, UR6, 0x80, URZ ;  /* 0x00000080060a7890 */ /* 0x000fe2000fffe03f */
[----:B------:R-:W-:Y:S01]  /*2160*/  IMAD.MOV.U32 R146, RZ, RZ, R219 ;  /* 0x000000ffff927224 */ /* 0x000fe200078e00db */
[----:B------:R-:W-:Y:S01]  /*2170*/  MOV R219, R17 ;  /* 0x0000001100db7202 */ /* 0x000fe20000000f00 */
[----:B------:R-:W-:Y:S01]  /*2180*/  IMAD.MOV.U32 R148, RZ, RZ, R217 ;  /* 0x000000ffff947224 */ /* 0x000fe200078e00d9 */
[----:B------:R-:W-:Y:S01]  /*2190*/  UMOV UR9, 0x40000040 ;  /* 0x4000004000097882 */ /* 0x000fe20000000000 */
[----:B------:R-:W-:Y:S01]  /*21a0*/  IMAD.MOV.U32 R149, RZ, RZ, R216 ;  /* 0x000000ffff957224 */ /* 0x000fe200078e00d8 */
[----:B------:R-:W-:Y:S01]  /*21b0*/  UMOV UR11, 0x40000040 ;  /* 0x40000040000b7882 */ /* 0x000fe20000000000 */
[----:B------:R-:W-:Y:S01]  /*21c0*/  IMAD.MOV.U32 R150, RZ, RZ, R215 ;  /* 0x000000ffff967224 */ /* 0x000fe200078e00d7 */
[----:B------:R-:W-:Y:S01]  /*21d0*/  MOV R215, R21 ;  /* 0x0000001500d77202 */ /* 0x000fe20000000f00 */
        /* <DEDUP_REMOVED lines=17> */
[----:B------:R-:W-:-:S06]  /*22f0*/  IMAD.MOV.U32 R234, RZ, RZ, R2 ;  /* 0x000000ffffea7224 */ /* 0x000fcc00078e0002 */
[----:B--2---:R-:W-:-:S06]  /*2300*/  WARPGROUP.ARRIVE ;  /* 0x00000000000079c5 */ /* 0x004fcc0000000000 */
[----:B------:R-:W-:Y:S03]  /*2310*/  HGMMA.64x256x16.F32 R108, gdesc[UR8].tnspA.tnspB, R108, gsb0 ;  /* 0x63e00000086c79f0 */ /* 0x000fe6000800086c */
[----:B------:R-:W-:Y:S02]  /*2320*/  WARPGROUP.DEPBAR.LE gsb0, 0x0 ;  /* 0x00008000000079c5 */ /* 0x000fe40000010000 */
[----:B------:R-:W-:Y:S04]  /*2330*/  STL.64 [R1], R108 ;  /* 0x0000006c01007387 */ /* 0x000fe80000100a00 */
        /* <DEDUP_REMOVED lines=63> */
[----:B0-----:R-:W2:Y:S04]  /*2730*/  LDL.LU R160, [R1+0x578] ;  /* 0x0005780001a07983 */ /* 0x001ea80000300800 */
[----:B------:R-:W3:Y:S04]  /*2740*/  LDL.LU.64 R150, [R1+0x570] ;  /* 0x0005700001967983 */ /* 0x000ee80000300a00 */
        /* <DEDUP_REMOVED lines=20> */
[----:B------:R-:W3:Y:S01]  /*2890*/  LDL.LU.64 R108, [R1+0x4c8] ;  /* 0x0004c800016c7983 */ /* 0x000ee20000300a00 */
[----:B------:R-:W-:Y:S01]  /*28a0*/  UIADD3 UR8, UR5, 0x480, URZ ;  /* 0x0000048005087890 */ /* 0x000fe2000fffe03f */
[----:B------:R-:W-:Y:S01]  /*28b0*/  UMOV UR9, 0x40000040 ;  /* 0x4000004000097882 */ /* 0x000fe20000000000 */
[----:B---3--:R-:W-:-:S07]  /*28c0*/  WARPGROUP.ARRIVE ;  /* 0x00000000000079c5 */ /* 0x008fce0000000000 */
[----:B------:R-:W-:Y:S03]  /*28d0*/  HGMMA.64x256x16.F32 R24, gdesc[UR8].tnspA.tnspB, R24, gsb0 ;  /* 0x63e00000081879f0 */ /* 0x000fe60008000818 */
        /* <DEDUP_REMOVED lines=65> */
[----:B0-----:R-:W3:Y:S04]  /*2cf0*/  LDL.LU.64 R24, [R1] ;  /* 0x0000000001187983 */ /* 0x001ee80000300a00 */
        /* <DEDUP_REMOVED lines=63> */
[----:B------:R-:W-:-:S02]  /*30f0*/  UIADD3 UR8, UR5, 0x100, URZ ;  /* 0x0000010005087890 */ /* 0x000fc4000fffe03f */
[----:B------:R-:W-:Y:S01]  /*3100*/  UIADD3 UR10, UR6, 0x100, URZ ;  /* 0x00000100060a7890 */ /* 0x000fe2000fffe03f */
[----:B------:R-:W-:Y:S01]  /*3110*/  UMOV UR9, 0x40000040 ;  /* 0x4000004000097882 */ /* 0x000fe20000000000 */
[----:B------:R-:W-:Y:S01]  /*3120*/  UMOV UR11, 0x40000040 ;  /* 0x40000040000b7882 */ /* 0x000fe20000000000 */
[----:B---3--:R-:W-:-:S06]  /*3130*/  WARPGROUP.ARRIVE ;  /* 0x00000000000079c5 */ /* 0x008fcc0000000000 */
[----:B------:R-:W-:Y:S03]  /*3140*/  HGMMA.64x256x16.F32 R24, gdesc[UR8].tnspA.tnspB, R24, gsb0 ;  /* 0x63e00000081879f0 */ /* 0x000fe60008000818 */
        /* <DEDUP_REMOVED lines=41> */
[----:B------:R0:W-:Y:S01]  /*33e0*/  STL.64 [R1+0x50], R44 ;  /* 0x0000502c01007387 */ /* 0x0001e20000100a00 */
[----:B------:R-:W-:Y:S01]  /*33f0*/  IMAD.MOV.U32 R208, RZ, RZ, R124 ;  /* 0x000000ffffd07224 */ /* 0x000fe200078e007c */
[----:B------:R-:W-:Y:S01]  /*3400*/  MOV R193, R109 ;  /* 0x0000006d00c17202 */ /* 0x000fe20000000f00 */
[----:B------:R-:W-:Y:S01]  /*3410*/  IMAD.MOV.U32 R206, RZ, RZ, R122 ;  /* 0x000000ffffce7224 */ /* 0x000fe200078e007a */
[----:B------:R-:W3:Y:S01]  /*3420*/  LDL.LU.64 R150, [R1+0x4c0] ;  /* 0x0004c00001967983 */ /* 0x000ee20000300a00 */
        /* <DEDUP_REMOVED lines=60> */
[----:B------:R-:W-:-:S02]  /*37f0*/  IMAD.MOV.U32 R167, RZ, RZ, R83 ;  /* 0x000000ffffa77224 */ /* 0x000fc400078e0053 */
[----:B------:R-:W-:Y:S01]  /*3800*/  IMAD.MOV.U32 R164, RZ, RZ, R80 ;  /* 0x000000ffffa47224 */ /* 0x000fe200078e0050 */
[----:B------:R-:W3:Y:S01]  /*3810*/  LDL.LU.64 R118, [R1+0x440] ;  /* 0x0004400001767983 */ /* 0x000ee20000300a00 */
[----:B------:R-:W-:Y:S02]  /*3820*/  IMAD.MOV.U32 R162, RZ, RZ, R78 ;  /* 0x000000ffffa27224 */ /* 0x000fe400078e004e */
[----:B------:R-:W-:Y:S01]  /*3830*/  IMAD.MOV.U32 R163, RZ, RZ, R79 ;  /* 0x000000ffffa37224 */ /* 0x000fe200078e004f */
[----:B------:R-:W3:Y:S01]  /*3840*/  LDL.LU.64 R116, [R1+0x438] ;  /* 0x0004380001747983 */ /* 0x000ee20000300a00 */
[----:B------:R-:W-:Y:S02]  /*3850*/  IMAD.MOV.U32 R216, RZ, RZ, R76 ;  /* 0x000000ffffd87224 */ /* 0x000fe400078e004c */
        /* <DEDUP_REMOVED lines=58> */
[----:B0-----:R-:W3:Y:S04]  /*3c00*/  LDL.LU.64 R44, [R1+0x318] ;  /* 0x00031800012c7983 */ /* 0x001ee80000300a00 */
        /* <DEDUP_REMOVED lines=11> */
[----:B------:R-:W-:-:S02]  /*3cc0*/  UMOV UR9, 0x40000040 ;  /* 0x4000004000097882 */ /* 0x000fc40000000000 */
[----:B--2---:R-:W-:Y:S01]  /*3cd0*/  STL [R1+0x2b8], R160 ;  /* 0x0002b8a001007387 */ /* 0x004fe20000100800 */
[----:B---3--:R-:W-:-:S06]  /*3ce0*/  WARPGROUP.ARRIVE ;  /* 0x00000000000079c5 */ /* 0x008fcc0000000000 */
        /* <DEDUP_REMOVED lines=74> */
[----:B------:R-:W-:-:S02]  /*4190*/  IMAD.MOV.U32 R130, RZ, RZ, R16 ;  /* 0x000000ffff827224 */ /* 0x000fc400078e0010 */
[----:B------:R-:W-:Y:S01]  /*41a0*/  IMAD.MOV.U32 R132, RZ, RZ, R2 ;  /* 0x000000ffff847224 */ /* 0x000fe200078e0002 */
[----:B------:R-:W-:Y:S01]  /*41b0*/  UIADD3 UR8, UR5, 0x180, URZ ;  /* 0x0000018005087890 */ /* 0x000fe2000fffe03f */
[----:B------:R-:W-:Y:S01]  /*41c0*/  IMAD.MOV.U32 R216, RZ, RZ, R23 ;  /* 0x000000ffffd87224 */ /* 0x000fe200078e0017 */
[----:B------:R-:W-:Y:S01]  /*41d0*/  UIADD3 UR10, UR6, 0x180, URZ ;  /* 0x00000180060a7890 */ /* 0x000fe2000fffe03f */
[----:B------:R-:W-:Y:S01]  /*41e0*/  IMAD.MOV.U32 R218, RZ, RZ, R21 ;  /* 0x000000ffffda7224 */ /* 0x000fe200078e0015 */
[----:B------:R-:W-:Y:S01]  /*41f0*/  UMOV UR9, 0x40000040 ;  /* 0x4000004000097882 */ /* 0x000fe20000000000 */
[----:B------:R-:W-:Y:S01]  /*4200*/  IMAD.MOV.U32 R219, RZ, RZ, R20 ;  /* 0x000000ffffdb7224 */ /* 0x000fe200078e0014 */
[----:B------:R-:W-:Y:S01]  /*4210*/  UMOV UR11, 0x40000040 ;  /* 0x40000040000b7882 */ /* 0x000fe20000000000 */
[----:B------:R-:W-:Y:S01]  /*4220*/  IMAD.MOV.U32 R221, RZ, RZ, R18 ;  /* 0x000000ffffdd7224 */ /* 0x000fe200078e0012 */
[----:B------:R0:W5:Y:S01]  /*4230*/  LDL.LU R16, [R1+0x2c4] ;  /* 0x0002c40001107983 */ /* 0x0001620000300800 */
[----:B------:R-:W-:-:S02]  /*4240*/  IMAD.MOV.U32 R222, RZ, RZ, R17 ;  /* 0x000000ffffde7224 */ /* 0x000fc400078e0011 */
[----:B------:R-:W-:Y:S01]  /*4250*/  IMAD.MOV.U32 R224, RZ, RZ, R14 ;  /* 0x000000ffffe07224 */ /* 0x000fe200078e000e */
[----:B------:R0:W5:Y:S01]  /*4260*/  LDL.LU R3, [R1+0x2c0] ;  /* 0x0002c00001037983 */ /* 0x0001620000300800 */
[----:B------:R-:W-:Y:S02]  /*4270*/  IMAD.MOV.U32 R225, RZ, RZ, R13 ;  /* 0x000000ffffe17224 */ /* 0x000fe400078e000d */
[----:B------:R-:W-:Y:S01]  /*4280*/  IMAD.MOV.U32 R227, RZ, RZ, R11 ;  /* 0x000000ffffe37224 */ /* 0x000fe200078e000b */
[----:B------:R0:W5:Y:S01]  /*4290*/  LDL.LU R2, [R1+0x2bc] ;  /* 0x0002bc0001027983 */ /* 0x0001620000300800 */
[----:B------:R-:W-:Y:S02]  /*42a0*/  IMAD.MOV.U32 R228, RZ, RZ, R10 ;  /* 0x000000ffffe47224 */ /* 0x000fe400078e000a */
[----:B------:R-:W-:Y:S02]  /*42b0*/  IMAD.MOV.U32 R230, RZ, RZ, R8 ;  /* 0x000000ffffe67224 */ /* 0x000fe400078e0008 */
[----:B------:R-:W-:-:S02]  /*42c0*/  IMAD.MOV.U32 R231, RZ, RZ, R7 ;  /* 0x000000ffffe77224 */ /* 0x000fc400078e0007 */
        /* <DEDUP_REMOVED lines=69> */
[----:B-1----:R0:W5:Y:S04]  /*4720*/  LDL.LU R160, [R1+0x2b8] ;  /* 0x0002b80001a07983 */ /* 0x0021680000300800 */
[----:B------:R-:W2:Y:S04]  /*4730*/  LDL.LU.64 R150, [R1+0x2b0] ;  /* 0x0002b00001967983 */ /* 0x000ea80000300a00 */
        /* <DEDUP_REMOVED lines=20> */
[----:B------:R-:W2:Y:S01]  /*4880*/  LDL.LU.64 R108, [R1+0x208] ;  /* 0x00020800016c7983 */ /* 0x000ea20000300a00 */
[----:B------:R-:W-:Y:S01]  /*4890*/  UIADD3 UR8, UR5, 0x580, URZ ;  /* 0x0000058005087890 */ /* 0x000fe2000fffe03f */
[----:B------:R-:W-:Y:S01]  /*48a0*/  UMOV UR9, 0x40000040 ;  /* 0x4000004000097882 */ /* 0x000fe20000000000 */
[----:B--2---:R-:W-:-:S07]  /*48b0*/  WARPGROUP.ARRIVE ;  /* 0x00000000000079c5 */ /* 0x004fce0000000000 */
[----:B------:R-:W-:Y:S03]  /*48c0*/  HGMMA.64x256x16.F32 R24, gdesc[UR8].tnspA.tnspB, R24, gsb0 ;  /* 0x63e00000081879f0 */ /* 0x000fe60008000818 */
[----:B------:R-:W-:Y:S02]  /*48d0*/  WARPGROUP.DEPBAR.LE gsb0, 0x0 ;  /* 0x00008000000079c5 */ /* 0x000fe40000010000 */
[----:B0-----:R-:W-:Y:S05]  /*48e0*/  @!P1 BRA `(.L_x_18) ;  /* 0x0000004000b49947 */ /* 0x001fea0003800000 */
[----:B------:R-:W-:-:S04]  /*48f0*/  UIADD3 UR5, UR39, 0x1, URZ ;  /* 0x0000000127057890 */ /* 0x000fc8000fffe03f */
[----:B------:R-:W-:-:S04]  /*4900*/  UISETP.NE.AND UP0, UPT, UR5, 0x3, UPT ;  /* 0x000000030500788c */ /* 0x000fc8000bf05270 */
[----:B------:R-:W-:Y:S02]  /*4910*/  USEL UR6, URZ, 0x1, UP0 ;  /* 0x000000013f067887 */ /* 0x000fe40008000000 */
[----:B------:R-:W-:Y:S02]  /*4920*/  USEL UR5, UR5, URZ, UP0 ;  /* 0x0000003f05057287 */ /* 0x000fe40008000000 */
[----:B------:R-:W-:-:S06]  /*4930*/  ULOP3.LUT UR6, UR38, UR6, URZ, 0x3c, !UPT ;  /* 0x0000000626067292 */ /* 0x000fcc000f8e3c3f */
[----:B------:R-:W-:Y:S01]  /*4940*/  IMAD.U32 R0, RZ, RZ, UR6 ;  /* 0x00000006ff007e24 */ /* 0x000fe2000f8e00ff */
[----:B------:R-:W-:-:S06]  /*4950*/  UMOV UR6, UR39 ;  /* 0x0000002700067c82 */ /* 0x000fcc0008000000 */
.L_x_25:
[----:B------:R-:W-:Y:S05]  /*4960*/  @!P0 BRA `(.L_x_19) ;  /* 0x0000000000048947 */ /* 0x000fea0003800000 */
[----:B------:R-:W-:Y:S01]  /*4970*/  BPT.TRAP 0x1 ;  /* 0x000000040000795c */ /* 0x000fe20000300000 */
.L_x_19:
[----:B------:R-:W0:Y:S01]  /*4980*/  S2UR UR8, SR_CgaCtaId ;  /* 0x00000000000879c3 */ /* 0x000e220000008800 */
[----:B------:R-:W-:Y:S01]  /*4990*/  UMOV UR7, 0x400 ;  /* 0x0000040000077882 */ /* 0x000fe20000000000 */
[----:B------:R-:W-:Y:S01]  /*49a0*/  SHF.L.U32 R4, R0, 0x1f, RZ ;  /* 0x0000001f00047819 */ /* 0x000fe200000006ff */
[----:B0-----:R-:W-:-:S04]  /*49b0*/  ULEA UR7, UR8, UR7, 0x18 ;  /* 0x0000000708077291 */ /* 0x001fc8000f8ec03f */
[----:B------:R-:W-:-:S09]  /*49c0*/  ULEA UR8, UR5, UR7, 0x3 ;  /* 0x0000000705087291 */ /* 0x000fd2000f8e183f */
[----:B------:R0:W1:Y:S01]  /*49d0*/  SYNCS.PHASECHK.TRANS64.TRYWAIT P1, [UR8], R4 ;  /* 0x00000004ff0075a7 */ /* 0x0000620008020148 */
[----:B------:R-:W-:Y:S05]  /*49e0*/  @!P0 BRA `(.L_x_20) ;  /* 0x0000000000048947 */ /* 0x000fea0003800000 */
[----:B------:R-:W-:Y:S01]  /*49f0*/  BPT.TRAP 0x1 ;  /* 0x000000040000795c */ /* 0x000fe20000300000 */
.L_x_20:
[----:B-1----:R-:W-:Y:S05]  /*4a00*/  @P1 BRA `(.L_x_21) ;  /* 0x0000000000081947 */ /* 0x002fea0003800000 */
[----:B------:R-:W1:Y:S02]  /*4a10*/  SYNCS.PHASECHK.TRANS64.TRYWAIT P1, [UR8], R4 ;  /* 0x00000004ff0075a7 */ /* 0x000e640008020148 */
[----:B-1----:R-:W-:Y:S05]  /*4a20*/  @!P1 BRA `(.L_x_22) ;  /* 0x0000016c00b09947 */ /* 0x002fea0003800000 */
.L_x_21:
        /* <DEDUP_REMOVED lines=64> */
[----:B--2---:R-:W2:Y:S04]  /*4e30*/  LDL.LU.64 R24, [R1] ;  /* 0x0000000001187983 */ /* 0x004ea80000300a00 */
        /* <DEDUP_REMOVED lines=63> */
[----:B------:R-:W-:-:S02]  /*5230*/  ULEA UR12, UR5, UR45, 0xb ;  /* 0x0000002d050c7291 */ /* 0x000fc4000f8e583f */
[----:B------:R-:W-:Y:S01]  /*5240*/  ULEA UR13, UR5, UR4, 0xb ;  /* 0x00000004050d7291 */ /* 0x000fe2000f8e583f */
[----:B-----5:R-:W-:Y:S01]  /*5250*/  STL [R1+0x2c8], R16 ;  /* 0x0002c81001007387 */ /* 0x020fe20000100800 */
[----:B------:R-:W-:Y:S01]  /*5260*/  UMOV UR9, 0x40000040 ;  /* 0x4000004000097882 */ /* 0x000fe20000000000 */
[----:B------:R-:W-:Y:S02]  /*5270*/  UMOV UR11, 0x40000040 ;  /* 0x40000040000b7882 */ /* 0x000fe40000000000 */
[----:B------:R-:W-:Y:S01]  /*5280*/  UMOV UR8, UR12 ;  /* 0x0000000c00087c82 */ /* 0x000fe20008000000 */
[----:B------:R-:W-:Y:S01]  /*5290*/  STL [R1+0x2c4], R3 ;  /* 0x0002c40301007387 */ /* 0x000fe20000100800 */
[----:B------:R-:W-:-:S03]  /*52a0*/  UMOV UR10, UR13 ;  /* 0x0000000d000a7c82 */ /* 0x000fc60008000000 */
[----:B------:R3:W-:Y:S04]  /*52b0*/  STL [R1+0x2c0], R2 ;  /* 0x0002c00201007387 */ /* 0x0007e80000100800 */
[----:B------:R4:W-:Y:S01]  /*52c0*/  STL [R1+0x2bc], R0 ;  /* 0x0002bc0001007387 */ /* 0x0009e20000100800 */
[----:B--2---:R-:W-:-:S06]  /*52d0*/  WARPGROUP.ARRIVE ;  /* 0x00000000000079c5 */ /* 0x004fcc0000000000 */
[----:B------:R-:W-:Y:S03]  /*52e0*/  HGMMA.64x256x16.F32 R24, gdesc[UR8].tnspA.tnspB, R24, gsb0 ;  /* 0x63e00000081879f0 */ /* 0x000fe60008000818 */
[----:B------:R-:W-:Y:S02]  /*52f0*/  WARPGROUP.DEPBAR.LE gsb0, 0x0 ;  /* 0x00008000000079c5 */ /* 0x000fe40000010000 */
[----:B------:R-:W-:Y:S01]  /*5300*/  STL.64 [R1], R24 ;  /* 0x0000001801007387 */ /* 0x000fe20000100a00 */
[----:B---3--:R-:W-:Y:S01]  /*5310*/  IMAD.MOV.U32 R2, RZ, RZ, R150 ;  /* 0x000000ffff027224 */ /* 0x008fe200078e0096 */
[----:B------:R-:W-:Y:S01]  /*5320*/  MOV R3, R149 ;  /* 0x0000009500037202 */ /* 0x000fe20000000f00 */
[----:B----4-:R-:W-:Y:S01]  /*5330*/  IMAD.MOV.U32 R0, RZ, RZ, R151 ;  /* 0x000000ffff007224 */ /* 0x010fe200078e0097 */
[----:B------:R-:W-:Y:S01]  /*5340*/  STL.64 [R1+0x8], R26 ;  /* 0x0000081a01007387 */ /* 0x000fe20000100a00 */
[----:B01----:R-:W-:Y:S01]  /*5350*/  IMAD.MOV.U32 R4, RZ, RZ, R148 ;  /* 0x000000ffff047224 */ /* 0x003fe200078e0094 */
        /* <DEDUP_REMOVED lines=38> */
[----:B------:R-:W2:Y:S01]  /*55c0*/  LDL.LU.64 R150, [R1+0x780] ;  /* 0x0007800001967983 */ /* 0x000ea20000300a00 */
        /* <DEDUP_REMOVED lines=96> */
[----:B------:R-:W-:-:S03]  /*5bd0*/  IMAD.MOV.U32 R235, RZ, RZ, R46 ;  /* 0x000000ffffeb7224 */ /* 0x000fc600078e002e */
        /* <DEDUP_REMOVED lines=28> */
[----:B0-----:R-:W2:Y:S04]  /*5da0*/  LDL.LU.64 R44, [R1+0x5d8] ;  /* 0x0005d800012c7983 */ /* 0x001ea80000300a00 */
        /* <DEDUP_REMOVED lines=11> */
[----:B------:R-:W-:-:S02]  /*5e60*/  UMOV UR9, 0x40000040 ;  /* 0x4000004000097882 */ /* 0x000fc40000000000 */
[----:B------:R-:W-:Y:S01]  /*5e70*/  STL [R1+0x580], R160 ;  /* 0x000580a001007387 */ /* 0x000fe20000100800 */
[----:B--2---:R-:W-:-:S06]  /*5e80*/  WARPGROUP.ARRIVE ;  /* 0x00000000000079c5 */ /* 0x004fcc0000000000 */
        /* <DEDUP_REMOVED lines=91> */
[----:B------:R-:W-:Y:S01]  /*6440*/  IMAD.MOV.U32 R234, RZ, RZ, R2 ;  /* 0x000000ffffea7224 */ /* 0x000fe200078e0002 */
[----:B------:R-:W-:Y:S02]  /*6450*/  UIADD3 UR8, UR12, 0x80, URZ ;  /* 0x000000800c087890 */ /* 0x000fe4000fffe03f */
[----:B------:R-:W-:Y:S01]  /*6460*/  UIADD3 UR10, UR13, 0x80, URZ ;  /* 0x000000800d0a7890 */ /* 0x000fe2000fffe03f */
[----:B------:R-:W-:Y:S01]  /*6470*/  UMOV UR9, 0x40000040 ;  /* 0x4000004000097882 */ /* 0x000fe20000000000 */
[----:B------:R-:W-:Y:S01]  /*6480*/  UMOV UR11, 0x40000040 ;  /* 0x40000040000b7882 */ /* 0x000fe20000000000 */
        /* <DEDUP_REMOVED lines=236> */
[----:B------:R-:W-:Y:S01]  /*7350*/  STL.64 [R1+0x30], R36 ;  /* 0x0000302401007387 */ /* 0x000fe20000100a00 */
[----:B------:R-:W-:-:S03]  /*7360*/  MOV R5, R150 ;  /* 0x0000009600057202 */ /* 0x000fc60000000f00 */
[----:B------:R-:W-:Y:S01]  /*7370*/  STL.64 [R1+0x38], R38 ;  /* 0x0000382601007387 */ /* 0x000fe20000100a00 */
[----:B------:R-:W-:-:S03]  /*7380*/  IMAD.MOV.U32 R4, RZ, RZ, R151 ;  /* 0x000000ffff047224 */ /* 0x000fc600078e0097 */
[----:B------:R-:W-:Y:S01]  /*7390*/  STL.64 [R1+0x40], R40 ;  /* 0x0000402801007387 */ /* 0x000fe20000100a00 */
[----:B------:R-:W-:-:S03]  /*73a0*/  IMAD.MOV.U32 R7, RZ, RZ, R148 ;  /* 0x000000ffff077224 */ /* 0x000fc600078e0094 */
[----:B------:R-:W-:Y:S01]  /*73b0*/  STL.64 [R1+0x48], R42 ;  /* 0x0000482a01007387 */ /* 0x000fe20000100a00 */
[----:B------:R-:W-:Y:S01]  /*73c0*/  IMAD.MOV.U32 R6, RZ, RZ, R149 ;  /* 0x000000ffff067224 */ /* 0x000fe200078e0095 */
[----:B------:R-:W-:Y:S02]  /*73d0*/  MOV R8, R147 ;  /* 0x0000009300087202 */ /* 0x000fe40000000f00 */
[----:B------:R0:W-:Y:S01]  /*73e0*/  STL.64 [R1+0x50], R44 ;  /* 0x0000502c01007387 */ /* 0x0001e20000100a00 */
[----:B------:R-:W-:Y:S01]  /*73f0*/  IMAD.MOV.U32 R9, RZ, RZ, R146 ;  /* 0x000000ffff097224 */ /* 0x000fe200078e0092 */
[----:B------:R-:W-:Y:S02]  /*7400*/  MOV R11, R144 ;  /* 0x00000090000b7202 */ /* 0x000fe40000000f00 */
[----:B------:R-:W3:Y:S01]  /*7410*/  LDL.LU.64 R150, [R1+0x4c8] ;  /* 0x0004c80001967983 */ /* 0x000ee20000300a00 */
[----:B------:R-:W-:-:S03]  /*7420*/  IMAD.MOV.U32 R10, RZ, RZ, R145 ;  /* 0x000000ffff0a7224 */ /* 0x000fc600078e0091 */
[----:B------:R-:W3:Y:S01]  /*7430*/  LDL.LU.64 R148, [R1+0x4c0] ;  /* 0x0004c00001947983 */ /* 0x000ee20000300a00 */
[----:B------:R-:W-:Y:S01]  /*7440*/  IMAD.MOV.U32 R13, RZ, RZ, R142 ;  /* 0x000000ffff0d7224 */ /* 0x000fe200078e008e */
[----:B------:R-:W-:Y:S01]  /*7450*/  MOV R14, R141 ;  /* 0x0000008d000e7202 */ /* 0x000fe20000000f00 */
[----:B------:R-:W-:Y:S01]  /*7460*/  IMAD.MOV.U32 R12, RZ, RZ, R143 ;  /* 0x000000ffff0c7224 */ /* 0x000fe200078e008f */
[----:B------:R-:W3:Y:S01]  /*7470*/  LDL.LU.64 R146, [R1+0x4b8] ;  /* 0x0004b80001927983 */ /* 0x000ee20000300a00 */
        /* <DEDUP_REMOVED lines=140> */
[----:B------:R-:W-:Y:S02]  /*7d40*/  IMAD.MOV.U32 R16, RZ, RZ, R46 ;  /* 0x000000ffff107224 */ /* 0x000fe400078e002e */
[----:B------:R-:W-:Y:S01]  /*7d50*/  IMAD.MOV.U32 R3, RZ, RZ, R47 ;  /* 0x000000ffff037224 */ /* 0x000fe200078e002f */
        /* <DEDUP_REMOVED lines=108> */
[----:B------:R-:W-:Y:S01]  /*8420*/  IMAD.MOV.U32 R229, RZ, RZ, R10 ;  /* 0x000000ffffe57224 */ /* 0x000fe200078e000a */
[----:B------:R0:W5:Y:S01]  /*8430*/  LDL.LU R0, [R1+0x2bc] ;  /* 0x0002bc0001007983 */ /* 0x0001620000300800 */
[----:B------:R-:W-:-:S02]  /*8440*/  IMAD.MOV.U32 R230, RZ, RZ, R9 ;  /* 0x000000ffffe67224 */ /* 0x000fc400078e0009 */
        /* <DEDUP_REMOVED lines=99> */
[----:B------:R-:W-:Y:S01]  /*8a80*/  BPT.TRAP 0x1 ;  /* 0x000000040000795c */ /* 0x000fe20000300000 */
.L_x_23:
[----:B------:R-:W-:Y:S02]  /*8a90*/  UISETP.GT.U32.AND UP0, UPT, UR40, 0x1, UPT ;  /* 0x000000012800788c */ /* 0x000fe4000bf04070 */
[----:B------:R-:W-:-:S04]  /*8aa0*/  ULEA UR7, UR6, UR7, 0x3 ;  /* 0x0000000706077291 */ /* 0x000fc8000f8e183f */
[----:B------:R-:W-:Y:S01]  /*8ab0*/  UIADD3 UR7, UR7, 0x18, URZ ;  /* 0x0000001807077890 */ /* 0x000fe2000fffe03f */
[----:B------:R-:W-:-:S03]  /*8ac0*/  PLOP3.LUT P1, PT, PT, PT, UP0, 0x80, 0x0 ;  /* 0x000000000000781c */ /* 0x000fc60003f2f008 */
[----:B------:R-:W-:-:S09]  /*8ad0*/  UPRMT UR7, URZ, 0x654, UR7 ;  /* 0x000006543f077896 */ /* 0x000fd20008000007 */
[----:B------:R-:W-:Y:S01]  /*8ae0*/  SYNCS.ARRIVE.TRANS64.RED.A1T0 RZ, [UR7], RZ ;  /* 0x000000ffffff79a7 */ /* 0x000fe20008100407 */
[----:B------:R-:W-:Y:S05]  /*8af0*/  @P1 BRA `(.L_x_24) ;  /* 0x0000000000041947 */ /* 0x000fea0003800000 */
[----:B------:R-:W-:Y:S01]  /*8b00*/  BPT.TRAP 0x1 ;  /* 0x000000040000795c */ /* 0x000fe20000300000 */
.L_x_24:
[----:B------:R-:W-:Y:S01]  /*8b10*/  UIADD3 UR5, UR5, 0x1, URZ ;  /* 0x0000000105057890 */ /* 0x000fe2000fffe03f */
[C---:B-----5:R-:W-:Y:S01]  /*8b20*/  ISETP.GT.AND P1, PT, R3.reuse, 0x1, PT ;  /* 0x000000010300780c */ /* 0x060fe20003f24270 */
[----:B------:R-:W-:Y:S01]  /*8b30*/  UIADD3 UR6, UR6, 0x1, URZ ;  /* 0x0000000106067890 */ /* 0x000fe2000fffe03f */
[----:B------:R-:W-:Y:S01]  /*8b40*/  VIADD R3, R3, 0xffffffff ;  /* 0xffffffff03037836 */ /* 0x000fe20000000000 */
[----:B------:R-:W-:Y:S02]  /*8b50*/  UISETP.NE.AND UP0, UPT, UR5, 0x3, UPT ;  /* 0x000000030500788c */ /* 0x000fe4000bf05270 */
[----:B------:R-:W-:Y:S02]  /*8b60*/  UISETP.NE.AND UP1, UPT, UR6, 0x3, UPT ;  /* 0x000000030600788c */ /* 0x000fe4000bf25270 */
[----:B------:R-:W-:Y:S02]  /*8b70*/  USEL UR7, URZ, 0x1, UP0 ;  /* 0x000000013f077887 */ /* 0x000fe40008000000 */
[----:B------:R-:W-:-:S02]  /*8b80*/  USEL UR5, UR5, URZ, UP0 ;  /* 0x0000003f05057287 */ /* 0x000fc40008000000 */
[----:B------:R-:W-:Y:S02]  /*8b90*/  USEL UR6, UR6, URZ, UP1 ;  /* 0x0000003f06067287 */ /* 0x000fe40008800000 */
[----:B------:R-:W-:Y:S01]  /*8ba0*/  LOP3.LUT R0, R0, UR7, RZ, 0x3c, !PT ;  /* 0x0000000700007c12 */ /* 0x000fe2000f8e3cff */
[----:B------:R-:W-:Y:S09]  /*8bb0*/  @P1 BRA `(.L_x_25) ;  /* 0xffffffbc00681947 */ /* 0x000ff2000383ffff */
.L_x_18:
[----:B------:R-:W0:Y:S02]  /*8bc0*/  LDC R0, c[0x0][0x28c] ;  /* 0x0000a300ff007b82 */ /* 0x000e240000000800 */
[----:B0-----:R-:W-:-:S13]  /*8bd0*/  ISETP.GE.AND P1, PT, R0, 0x1, PT ;  /* 0x000000010000780c */ /* 0x001fda0003f26270 */
[----:B------:R-:W-:Y:S05]  /*8be0*/  @!P1 BRA `(.L_x_26) ;  /* 0x00000000004c9947 */ /* 0x000fea0003800000 */
[----:B------:R-:W-:Y:S05]  /*8bf0*/  @!P0 BRA `(.L_x_27) ;  /* 0x0000000000048947 */ /* 0x000fea0003800000 */
[----:B------:R-:W-:Y:S01]  /*8c00*/  BPT.TRAP 0x1 ;  /* 0x000000040000795c */ /* 0x000fe20000300000 */
.L_x_27:
[----:B------:R-:W0:Y:S01]  /*8c10*/  S2UR UR7, SR_CgaCtaId ;  /* 0x00000000000779c3 */ /* 0x000e220000008800 */
[----:B------:R-:W-:-:S04]  /*8c20*/  UISETP.LT.AND UP0, UPT, UR44, 0x1, UPT ;  /* 0x000000012c00788c */ /* 0x000fc8000bf01270 */
[----:B------:R-:W-:Y:S02]  /*8c30*/  USEL UR6, UR44, 0x1, UP0 ;  /* 0x000000012c067887 */ /* 0x000fe40008000000 */
[----:B------:R-:W-:Y:S02]  /*8c40*/  UISETP.GT.U32.AND UP0, UPT, UR40, 0x1, UPT ;  /* 0x000000012800788c */ /* 0x000fe4000bf04070 */
[----:B------:R-:W-:-:S04]  /*8c50*/  UIADD3 UR6, UR39, UR44, -UR6 ;  /* 0x0000002c27067290 */ /* 0x000fc8000fffe806 */
[----:B------:R-:W-:Y:S01]  /*8c60*/  UIMAD.WIDE.U32 UR4, UR6, -0x55555555, URZ ;  /* 0xaaaaaaab060478a5 */ /* 0x000fe2000f8e003f */
[----:B------:R-:W-:-:S03]  /*8c70*/  PLOP3.LUT P0, PT, PT, PT, UP0, 0x80, 0x0 ;  /* 0x000000000000781c */ /* 0x000fc60003f0f008 */
[----:B------:R-:W-:-:S03]  /*8c80*/  USHF.R.U32.HI UR4, URZ, 0x1, UR5 ;  /* 0x000000013f047899 */ /* 0x000fc60008011605 */
[----:B------:R-:W-:Y:S01]  /*8c90*/  UMOV UR5, 0x400 ;  /* 0x0000040000057882 */ /* 0x000fe20000000000 */
[----:B------:R-:W-:Y:S02]  /*8ca0*/  UIMAD UR6, UR4, -0x3, UR6 ;  /* 0xfffffffd040678a4 */ /* 0x000fe4000f8e0206 */
[----:B0-----:R-:W-:-:S04]  /*8cb0*/  ULEA UR5, UR7, UR5, 0x18 ;  /* 0x0000000507057291 */ /* 0x001fc8000f8ec03f */
[----:B------:R-:W-:-:S04]  /*8cc0*/  ULEA UR6, UR6, UR5, 0x3 ;  /* 0x0000000506067291 */ /* 0x000fc8000f8e183f */
[----:B------:R-:W-:-:S04]  /*8cd0*/  UIADD3 UR6, UR6, 0x18, URZ ;  /* 0x0000001806067890 */ /* 0x000fc8000fffe03f */
[----:B------:R-:W-:-:S09]  /*8ce0*/  UPRMT UR6, URZ, 0x654, UR6 ;  /* 0x000006543f067896 */ /* 0x000fd20008000006 */
[----:B------:R-:W-:Y:S01]  /*8cf0*/  SYNCS.ARRIVE.TRANS64.RED.A1T0 RZ, [UR6], RZ ;  /* 0x000000ffffff79a7 */ /* 0x000fe20008100406 */
[----:B------:R-:W-:Y:S05]  /*8d00*/  @P0 BRA `(.L_x_26) ;  /* 0x0000000000040947 */ /* 0x000fea0003800000 */
[----:B------:R-:W-:Y:S01]  /*8d10*/  BPT.TRAP 0x1 ;  /* 0x000000040000795c */ /* 0x000fe20000300000 */
.L_x_26:
[----:B------:R-:W0:Y:S01]  /*8d20*/  S2R R8, SR_TID.X ;  /* 0x0000000000087919 */ /* 0x000e220000002100 */
[----:B------:R-:W-:Y:S01]  /*8d30*/  IMAD.MOV.U32 R19, RZ, RZ, 0x6540 ;  /* 0x00006540ff137424 */ /* 0x000fe200078e00ff */
[----:B------:R-:W-:Y:S01]  /*8d40*/  USHF.R.S32.HI UR10, URZ, 0x1f, UR43 ;  /* 0x0000001f3f0a7899 */ /* 0x000fe2000801142b */
[----:B-----5:R-:W-:Y:S01]  /*8d50*/  LOP3.LUT R4, R160, 0x1, RZ, 0xc0, !PT ;  /* 0x00000001a0047812 */ /* 0x020fe200078ec0ff */
[----:B------:R-:W-:Y:S01]  /*8d60*/  ULDC.64 UR8, c[0x0][0x5d0] ;  /* 0x0001740000087ab9 */ /* 0x000fe20000000a00 */
[----:B------:R-:W-:Y:S01]  /*8d70*/  UIMAD.WIDE UR6, UR41, 0x100, URZ ;  /* 0x00000100290678a5 */ /* 0x000fe2000f8e023f */
[----:B------:R-:W-:Y:S01]  /*8d80*/  MOV R6, UR8 ;  /* 0x0000000800067c02 */ /* 0x000fe20008000f00 */
[----:B------:R-:W-:Y:S01]  /*8d90*/  UIMAD UR4, UR10, UR8, URZ ;  /* 0x000000080a0472a4 */ /* 0x000fe2000f8e023f */
[----:B------:R-:W-:Y:S01]  /*8da0*/  SHF.L.U32 R3, R4, 0x6, RZ ;  /* 0x0000000604037819 */ /* 0x000fe200000006ff */
[----:B------:R-:W-:Y:S02]  /*8db0*/  USHF.L.U32 UR41, UR41, 0x8, URZ ;  /* 0x0000000829297899 */ /* 0x000fe4000800063f */
[----:B------:R-:W-:Y:S01]  /*8dc0*/  UIMAD UR4, UR43, UR9, UR4 ;  /* 0x000000092b0472a4 */ /* 0x000fe2000f8e0204 */
[----:B------:R-:W-:Y:S01]  /*8dd0*/  ULDC UR8, c[0x0][0x284] ;  /* 0x0000a10000087ab9 */ /* 0x000fe20000000800 */
[----:B------:R-:W-:Y:S01]  /*8de0*/  UIADD3 UR39, UR44, UR39, URZ ;  /* 0x000000272c277290 */ /* 0x000fe2000fffe03f */
[----:B------:R-:W-:Y:S01]  /*8df0*/  IMAD.U32 R17, RZ, RZ, UR8 ;  /* 0x00000008ff117e24 */ /* 0x000fe2000f8e00ff */
[----:B------:R-:W-:-:S02]  /*8e00*/  UISETP.GE.U32.AND UP2, UPT, UR44, 0x3, UPT ;  /* 0x000000032c00788c */ /* 0x000fc4000bf46070 */
[----:B------:R-:W-:-:S04]  /*8e10*/  UISETP.GT.U32.AND UP1, UPT, UR39, 0x2, UPT ;  /* 0x000000022700788c */ /* 0x000fc8000bf24070 */
[----:B------:R-:W-:Y:S01]  /*8e20*/  UISETP.LT.U32.AND UP1, UPT, UR44, 0x3, UP1 ;  /* 0x000000032c00788c */ /* 0x000fe20008f21070 */
[C---:B0-----:R-:W-:Y:S01]  /*8e30*/  IMAD.SHL.U32 R18, R8.reuse, 0x2, RZ ;  /* 0x0000000208127824 */ /* 0x041fe200078e00ff */
[----:B------:R-:W-:Y:S02]  /*8e40*/  SHF.R.U32.HI R0, RZ, 0x2, R8 ;  /* 0x00000002ff007819 */ /* 0x000fe40000011608 */
[----:B------:R-:W-:Y:S02]  /*8e50*/  LOP3.LUT R5, R8, 0x60, RZ, 0xc0, !PT ;  /* 0x0000006008057812 */ /* 0x000fe400078ec0ff */
[----:B------:R-:W-:Y:S02]  /*8e60*/  LOP3.LUT R18, R18, 0x6, RZ, 0xc0, !PT ;  /* 0x0000000612127812 */ /* 0x000fe400078ec0ff */
[----:B------:R-:W-:Y:S02]  /*8e70*/  LOP3.LUT R0, R0, 0x7, RZ, 0xc0, !PT ;  /* 0x0000000700007812 */ /* 0x000fe400078ec0ff */
[----:B------:R-:W-:Y:S01]  /*8e80*/  PRMT R18, R18, R19, UR42 ;  /* 0x0000002a12127e16 */ /* 0x000fe20008000013 */
[----:B------:R-:W-:Y:S01]  /*8e90*/  USHF.L.U32 UR42, UR42, 0x8, URZ ;  /* 0x000000082a2a7899 */ /* 0x000fe2000800063f */
[----:B------:R-:W-:-:S02]  /*8ea0*/  SHF.R.U32.HI R5, RZ, 0x1, R5 ;  /* 0x00000001ff057819 */ /* 0x000fc40000011605 */
[----:B------:R-:W-:Y:S02]  /*8eb0*/  SHF.R.S32.HI R19, RZ, 0x1f, R18 ;  /* 0x0000001fff137819 */ /* 0x000fe40000011412 */
[--C-:B------:R-:W-:Y:S02]  /*8ec0*/  LOP3.LUT R3, R3, 0x40, R0.reuse, 0xe2, !PT ;  /* 0x0000004003037812 */ /* 0x100fe400078ee200 */
[----:B------:R-:W-:Y:S01]  /*8ed0*/  IADD3 R0, RZ, -R5, -R0 ;  /* 0x80000005ff007210 */ /* 0x000fe20007ffe800 */
[----:B------:R-:W-:Y:S01]  /*8ee0*/  IMAD.WIDE.U32 R6, R6, UR43, R18 ;  /* 0x0000002b06067c25 */ /* 0x000fe2000f8e0012 */
[----:B------:R-:W-:-:S03]  /*8ef0*/  LOP3.LUT R3, R3, UR6, R5, 0xfe, !PT ;  /* 0x0000000603037c12 */ /* 0x000fc6000f8efe05 */
[----:B------:R-:W-:Y:S01]  /*8f00*/  VIADD R7, R7, UR4 ;  /* 0x0000000407077c36 */ /* 0x000fe20008000000 */
[----:B------:R-:W-:Y:S01]  /*8f10*/  ULDC UR4, c[0x0][0x288] ;  /* 0x0000a20000047ab9 */ /* 0x000fe20000000800 */
[----:B------:R-:W-:Y:S01]  /*8f20*/  IMAD R0, R4, -0x40, R0 ;  /* 0xffffffc004007824 */ /* 0x000fe200078e0200 */
[----:B------:R-:W-:Y:S01]  /*8f30*/  UISETP.GE.AND UP0, UPT, UR42, UR4, UPT ;  /* 0x000000042a00728c */ /* 0x000fe2000bf06270 */
[----:B------:R-:W-:-:S03]  /*8f40*/  MOV R4, 0xfffffffe ;  /* 0xfffffffe00047802 */ /* 0x000fc60000000f00 */
[----:B------:R-:W-:Y:S02]  /*8f50*/  UISETP.GE.OR UP0, UPT, UR41, UR8, UP0 ;  /* 0x000000082900728c */ /* 0x000fe40008706670 */
[----:B------:R-:W-:Y:S01]  /*8f60*/  IADD3 R17, R17, -UR41, R0 ;  /* 0x8000002911117c10 */ /* 0x000fe2000fffe000 */
[----:B------:R-:W-:Y:S01]  /*8f70*/  USEL UR8, URZ, 0x1, !UP1 ;  /* 0x000000013f087887 */ /* 0x000fe2000c800000 */
[----:B------:R-:W-:Y:S01]  /*8f80*/  LOP3.LUT R0, R8, 0x3, RZ, 0xc0, !PT ;  /* 0x0000000308007812 */ /* 0x000fe200078ec0ff */
[----:B------:R-:W-:Y:S01]  /*8f90*/  UMOV UR41, 0xffffffff ;  /* 0xffffffff00297882 */ /* 0x000fe20000000000 */
[----:B------:R-:W-:Y:S01]  /*8fa0*/  PLOP3.LUT P0, PT, PT, PT, UP0, 0x80, 0x0 ;  /* 0x000000000000781c */ /* 0x000fe20003f0f008 */
[----:B------:R-:W-:Y:S02]  /*8fb0*/  ULOP3.LUT UR38, UR38, UR8, URZ, 0x3c, !UPT ;  /* 0x0000000826267292 */ /* 0x000fe4000f8e3c3f */
[----:B------:R-:W-:Y:S01]  /*8fc0*/  IMAD R0, R0, R4, UR4 ;  /* 0x0000000400007e24 */ /* 0x000fe2000f8e0204 */
[----:B------:R-:W-:-:S03]  /*8fd0*/  UIMAD.WIDE.U32 UR4, UR39, -0x55555555, URZ ;  /* 0xaaaaaaab270478a5 */ /* 0x000fc6000f8e003f */
[----:B------:R-:W-:Y:S01]  /*8fe0*/  VIADD R0, R0, -UR42 ;  /* 0x8000002a00007c36 */ /* 0x000fe20008000000 */
[----:B------:R-:W-:-:S04]  /*8ff0*/  USHF.R.U32.HI UR4, URZ, 0x1, UR5 ;  /* 0x000000013f047899 */ /* 0x000fc80008011605 */
[----:B------:R-:W-:Y:S02]  /*9000*/  UIMAD UR39, UR4, -0x3, UR39 ;  /* 0xfffffffd042778a4 */ /* 0x000fe4000f8e0227 */
[----:B------:R-:W-:Y:S01]  /*9010*/  @UP2 ULOP3.LUT UR38, UR38, 0x1, UR4, 0x78, !UPT ;  /* 0x0000000126262892 */ /* 0x000fe2000f8e7804 */
[----:B------:R-:W-:Y:S11]  /*9020*/  @P0 BRA `(.L_x_28) ;  /* 0x0000010400d80947 */ /* 0x000ff60003800000 */
[----:B------:R-:W-:Y:S01]  /*9030*/  FSETP.NEU.AND P0, PT, R16, RZ, PT ;  /* 0x000000ff1000720b */ /* 0x000fe20003f0d000 */
[----:B------:R-:W-:Y:S01]  /*9040*/  ULDC.64 UR8, c[0x0][0x5c8] ;  /* 0x0001720000087ab9 */ /* 0x000fe20000000a00 */
[----:B------:R-:W-:Y:S01]  /*9050*/  ISETP.GT.AND P3, PT, R17, RZ, PT ;  /* 0x000000ff1100720c */ /* 0x000fe20003f64270 */
[----:B------:R-:W-:Y:S01]  /*9060*/  UIMAD UR4, UR7, UR8, URZ ;  /* 0x00000008070472a4 */ /* 0x000fe2000f8e023f */
[----:B------:R-:W-:Y:S01]  /*9070*/  IMAD.U32 R10, RZ, RZ, UR9 ;  /* 0x00000009ff0a7e24 */ /* 0x000fe2000f8e00ff */
[----:B------:R-:W-:Y:S01]  /*9080*/  BSSY B0, `(.L_x_28) ;  /* 0x0001070000007945 */ /* 0x000fe20003800000 */
[----:B------:R-:W-:Y:S01]  /*9090*/  IMAD.WIDE.U32 R6, R3, UR8, R6 ;  /* 0x0000000803067c25 */ /* 0x000fe2000f8e0006 */
[----:B------:R-:W-:-:S03]  /*90a0*/  ISETP.GT.AND P1, PT, R0, RZ, P3 ;  /* 0x000000ff0000720c */ /* 0x000fc60001f24270 */
[----:B------:R-:W-:-:S05]  /*90b0*/  IMAD R10, R3, R10, UR4 ;  /* 0x00000004030a7e24 */ /* 0x000fca000f8e020a */
[----:B------:R-:W-:Y:S01]  /*90c0*/  IADD3 R10, R7, R10, RZ ;  /* 0x0000000a070a7210 */ /* 0x000fe20007ffe0ff */
[----:B------:R-:W-:Y:S06]  /*90d0*/  @!P0 BRA `(.L_x_29) ;  /* 0x000000b800108947 */ /* 0x000fec0003800000 */
[----:B------:R-:W0:Y:S01]  /*90e0*/  LDC.64 R22, c[0x0][0x5b8] ;  /* 0x00016e00ff167b82 */ /* 0x000e220000000a00 */
[----:B------:R-:W2:Y:S01]  /*90f0*/  LDL.LU R11, [R1] ;  /* 0x00000000010b7983 */ /* 0x000ea20000300800 */
[----:B------:R-:W-:-:S06]  /*9100*/  ULDC.64 UR4, c[0x0][0x5c0] ;  /* 0x0001700000047ab9 */ /* 0x000fcc0000000a00 */
[----:B------:R-:W1:Y:S08]  /*9110*/  LDC.64 R14, c[0x0][0x5b0] ;  /* 0x00016c00ff0e7b82 */ /* 0x000e700000000a00 */
[----:B------:R-:W3:Y:S01]  /*9120*/  LDC.64 R12, c[0x0][0x5a8] ;  /* 0x00016a00ff0c7b82 */ /* 0x000ee20000000a00 */
[C---:B0-----:R-:W-:Y:S02]  /*9130*/  IMAD R157, R22.reuse, UR10, RZ ;  /* 0x0000000a169d7c24 */ /* 0x041fe4000f8e02ff */
[----:B------:R-:W-:-:S04]  /*9140*/  IMAD.WIDE.U32 R152, R22, UR43, R18 ;  /* 0x0000002b16987c25 */ /* 0x000fc8000f8e0012 */
[----:B------:R-:W-:Y:S02]  /*9150*/  IMAD R157, R23, UR43, R157 ;  /* 0x0000002b179d7c24 */ /* 0x000fe4000f8e029d */
[----:B-1----:R-:W-:Y:S02]  /*9160*/  IMAD R156, R14, UR7, RZ ;  /* 0x000000070e9c7c24 */ /* 0x002fe4000f8e02ff */
[----:B------:R-:W-:Y:S02]  /*9170*/  IMAD.IADD R21, R153, 0x1, R157 ;  /* 0x0000000199157824 */ /* 0x000fe400078e029d */
[----:B------:R-:W-:Y:S02]  /*9180*/  IMAD.MOV.U32 R20, RZ, RZ, R152 ;  /* 0x000000ffff147224 */ /* 0x000fe400078e0098 */
[C---:B------:R-:W-:Y:S02]  /*9190*/  IMAD R156, R3.reuse, R15, R156 ;  /* 0x0000000f039c7224 */ /* 0x040fe400078e029c */
[----:B------:R-:W-:-:S05]  /*91a0*/  IMAD.WIDE.U32 R4, R3, R14, R20 ;  /* 0x0000000e03047225 */ /* 0x000fca00078e0014 */
[----:B------:R-:W-:Y:S02]  /*91b0*/  IADD3 R5, R5, R156, RZ ;  /* 0x0000009c05057210 */ /* 0x000fe40007ffe0ff */
[----:B---3--:R-:W-:-:S04]  /*91c0*/  LEA R8, P0, R4, R12, 0x1 ;  /* 0x0000000c04087211 */ /* 0x008fc800078008ff */
[----:B------:R-:W-:-:S05]  /*91d0*/  LEA.HI.X R9, R4, R13, R5, 0x1, P0 ;  /* 0x0000000d04097211 */ /* 0x000fca00000f0c05 */
[----:B------:R-:W3:Y:S01]  /*91e0*/  @P1 LDG.E.LTC128B.U16 R23, desc[UR36][R8.64] ;  /* 0x0000002408171981 */ /* 0x000ee2000c1e1520 */
[----:B------:R-:W-:Y:S01]  /*91f0*/  BSSY B1, `(.L_x_30) ;  /* 0x0000011000017945 */ /* 0x000fe20003800000 */
[----:B---3--:R-:W-:-:S05]  /*9200*/  HADD2.F32 R4, -RZ, R23.H0_H0 ;  /* 0x20000017ff047230 */ /* 0x008fca0000004100 */
[----:B------:R-:W-:-:S04]  /*9210*/  FMUL R4, R4, R16 ;  /* 0x0000001004047220 */ /* 0x000fc80000400000 */
[----:B--2---:R-:W-:Y:S01]  /*9220*/  FFMA R7, R11, R2, R4 ;  /* 0x000000020b077223 */ /* 0x004fe20000000004 */
[----:B------:R-:W-:-:S04]  /*9230*/  LEA R4, P0, R6, UR4, 0x1 ;  /* 0x0000000406047c11 */ /* 0x000fc8000f8008ff */
[----:B------:R-:W-:Y:S02]  /*9240*/  LEA.HI.X R5, R6, UR5, R10, 0x1, P0 ;  /* 0x0000000506057c11 */ /* 0x000fe400080f0c0a */
[----:B------:R-:W-:-:S05]  /*9250*/  F2FP.F16.F32.PACK_AB R6, RZ, R7 ;  /* 0x00000007ff06723e */ /* 0x000fca00000000ff */
[----:B------:R0:W-:Y:S02]  /*9260*/  @P1 STG.E.U16 desc[UR36][R4.64], R6 ;  /* 0x0000000604001986 */ /* 0x0001e4000c101524 */
[----:B0-----:R-:W-:-:S04]  /*9270*/  IMAD.WIDE.U32 R6, R3, R14, R18 ;  /* 0x0000000e03067225 */ /* 0x001fc800078e0012 */
[----:B------:R-:W-:Y:S02]  /*9280*/  IMAD.IADD R7, R156, 0x1, R7 ;  /* 0x000000019c077824 */ /* 0x000fe400078e0207 */
[----:B------:R-:W-:-:S04]  /*9290*/  IMAD.WIDE.U32 R6, R22, UR43, R6 ;  /* 0x0000002b16067c25 */ /* 0x000fc8000f8e0006 */
[----:B------:R-:W-:Y:S01]  /*92a0*/  IMAD.IADD R7, R157, 0x1, R7 ;  /* 0x000000019d077824 */ /* 0x000fe200078e0207 */
[----:B------:R-:W-:-:S04]  /*92b0*/  LEA R10, P0, R6, R12, 0x1 ;  /* 0x0000000c060a7211 */ /* 0x000fc800078008ff */
[----:B------:R-:W-:Y:S02]  /*92c0*/  LEA.HI.X R11, R6, R13, R7, 0x1, P0 ;  /* 0x0000000d060b7211 */ /* 0x000fe400000f0c07 */
[----:B------:R-:W-:-:S13]  /*92d0*/  ISETP.GT.AND P0, PT, R0, 0x1, P3 ;  /* 0x000000010000780c */ /* 0x000fda0001f04270 */
[----:B------:R-:W-:Y:S05]  /*92e0*/  @!P0 BRA `(.L_x_31) ;  /* 0x0000000000048947 */ /* 0x000fea0003800000 */
[----:B------:R0:W5:Y:S02]  /*92f0*/  LDG.E.LTC128B.U16 R23, desc[UR36][R10.64+0x2] ;  /* 0x000002240a177981 */ /* 0x000164000c1e1520 */
.L_x_31:
[----:B------:R-:W-:Y:S05]  /*9300*/  BSYNC B1 ;  /* 0x0000000000017941 */ /* 0x000fea0003800000 */
.L_x_30:
[----:B------:R-:W2:Y:S01]  /*9310*/  LDL.LU R7, [R1+0x4] ;  /* 0x0000040001077983 */ /* 0x000ea20000300800 */
[----:B-----5:R-:W-:Y:S01]  /*9320*/  HADD2.F32 R6, -RZ, R23.H0_H0 ;  /* 0x20000017ff067230 */ /* 0x020fe20000004100 */
[C---:B------:R-:W-:Y:S02]  /*9330*/  SHF.L.U64.HI R155, R14.reuse, 0x3, R15 ;  /* 0x000000030e9b7819 */ /* 0x040fe4000001020f */
[----:B------:R-:W-:Y:S01]  /*9340*/  SHF.L.U32 R154, R14, 0x3, RZ ;  /* 0x000000030e9a7819 */ /* 0x000fe200000006ff */
[----:B------:R-:W3:Y:S01]  /*9350*/  LDL.LU R158, [R1+0x8] ;  /* 0x00000800019e7983 */ /* 0x000ee20000300800 */
[----:B------:R-:W-:-:S04]  /*9360*/  FMUL R6, R6, R16 ;  /* 0x0000001006067220 */ /* 0x000fc80000400000 */
[----:B--2---:R-:W-:-:S05]  /*9370*/  FFMA R6, R7, R2, R6 ;  /* 0x0000000207067223 */ /* 0x004fca0000000006 */
[----:B------:R-:W-:-:S05]  /*9380*/  F2FP.F16.F32.PACK_AB R6, RZ, R6 ;  /* 0x00000006ff06723e */ /* 0x000fca00000000ff */
[----:B------:R1:W-:Y:S01]  /*9390*/  @P0 STG.E.U16 desc[UR36][R4.64+0x2], R6 ;  /* 0x0000020604000986 */ /* 0x0003e2000c101524 */
[----:B------:R-:W-:-:S04]  /*93a0*/  ISETP.GT.AND P0, PT, R17, 0x8, PT ;  /* 0x000000081100780c */ /* 0x000fc80003f04270 */
[----:B------:R-:W-:Y:S01]  /*93b0*/  ISETP.GT.AND P1, PT, R0, RZ, P0 ;  /* 0x000000ff0000720c */ /* 0x000fe20000724270 */
[----:B-1----:R-:W-:-:S04]  /*93c0*/  IMAD.WIDE.U32 R6, R3, R14, R154 ;  /* 0x0000000e03067225 */ /* 0x002fc800078e009a */
[----:B------:R-:W-:Y:S01]  /*93d0*/  IMAD.IADD R156, R156, 0x1, R7 ;  /* 0x000000019c9c7824 */ /* 0x000fe200078e0207 */
[----:B------:R-:W-:-:S05]  /*93e0*/  IADD3 R7, P2, R152, R6, RZ ;  /* 0x0000000698077210 */ /* 0x000fca0007f5e0ff */
[----:B------:R-:W-:Y:S01]  /*93f0*/  IMAD.X R9, R156, 0x1, R21, P2 ;  /* 0x000000019c097824 */ /* 0x000fe200010e0615 */
[----:B------:R-:W-:-:S04]  /*9400*/  LEA R8, P2, R7, R12, 0x1 ;  /* 0x0000000c07087211 */ /* 0x000fc800078408ff */
[----:B------:R-:W-:-:S05]  /*9410*/  LEA.HI.X R9, R7, R13, R9, 0x1, P2 ;  /* 0x0000000d07097211 */ /* 0x000fca00010f0c09 */
[----:B------:R1:W2:Y:S01]  /*9420*/  @P1 LDG.E.LTC128B.U16 R23, desc[UR36][R8.64] ;  /* 0x0000002408171981 */ /* 0x0002a2000c1e1520 */
[----:B------:R-:W-:Y:S01]  /*9430*/  IADD3 R6, P2, R18, R6, RZ ;  /* 0x0000000612067210 */ /* 0x000fe20007f5e0ff */
[----:B------:R-:W-:Y:S01]  /*9440*/  BSSY B1, `(.L_x_32) ;  /* 0x0000016000017945 */ /* 0x000fe20003800000 */
[----:B------:R-:W-:Y:S02]  /*9450*/  ISETP.GT.AND P4, PT, R0, 0x1, P0 ;  /* 0x000000010000780c */ /* 0x000fe40000784270 */
[----:B------:R-:W-:Y:S01]  /*9460*/  IADD3.X R7, R19, R156, RZ, P2, !PT ;  /* 0x0000009c13077210 */ /* 0x000fe200017fe4ff */
[----:B------:R-:W-:Y:S02]  /*9470*/  IMAD.U32 R156, RZ, RZ, UR9 ;  /* 0x00000009ff9c7e24 */ /* 0x000fe4000f8e00ff */
[----:B------:R-:W-:-:S04]  /*9480*/  IMAD.WIDE.U32 R6, R22, UR43, R6 ;  /* 0x0000002b16067c25 */ /* 0x000fc8000f8e0006 */
[----:B------:R-:W-:Y:S01]  /*9490*/  IMAD.IADD R7, R157, 0x1, R7 ;  /* 0x000000019d077824 */ /* 0x000fe200078e0207 */
[----:B-1----:R-:W-:-:S04]  /*94a0*/  LEA R8, P2, R6, R12, 0x1 ;  /* 0x0000000c06087211 */ /* 0x002fc800078408ff */
[----:B------:R-:W-:Y:S01]  /*94b0*/  LEA.HI.X R9, R6, R13, R7, 0x1, P2 ;  /* 0x0000000d06097211 */ /* 0x000fe200010f0c07 */
[----:B--2---:R-:W-:-:S05]  /*94c0*/  HADD2.F32 R6, -RZ, R23.H0_H0 ;  /* 0x20000017ff067230 */ /* 0x004fca0000004100 */
[----:B------:R-:W-:-:S04]  /*94d0*/  FMUL R6, R6, R16 ;  /* 0x0000001006067220 */ /* 0x000fc80000400000 */
[----:B---3--:R-:W-:Y:S01]  /*94e0*/  FFMA R7, R158, R2, R6 ;  /* 0x000000029e077223 */ /* 0x008fe20000000006 */
[----:B------:R-:W-:Y:S01]  /*94f0*/  IMAD.U32 R158, RZ, RZ, UR8 ;  /* 0x00000008ff9e7e24 */ /* 0x000fe2000f8e00ff */
[----:B------:R-:W-:-:S03]  /*9500*/  MOV R6, UR8 ;  /* 0x0000000800067c02 */ /* 0x000fc60008000f00 */
[----:B------:R-:W-:Y:S01]  /*9510*/  IMAD.SHL.U32 R158, R158, 0x10, RZ ;  /* 0x000000109e9e7824 */ /* 0x000fe200078e00ff */
[----:B------:R-:W-:Y:S02]  /*9520*/  SHF.L.U64.HI R156, R6, 0x4, R156 ;  /* 0x00000004069c7819 */ /* 0x000fe4000001029c */
[----:B------:R-:W-:Y:S02]  /*9530*/  F2FP.F16.F32.PACK_AB R7, RZ, R7 ;  /* 0x00000007ff07723e */ /* 0x000fe400000000ff */
[----:B------:R-:W-:Y:S02]  /*9540*/  IADD3 R6, P2, R158, R4, RZ ;  /* 0x000000049e067210 */ /* 0x000fe40007f5e0ff */
[----:B------:R-:W-:Y:S02]  /*9550*/  PRMT R159, R7, 0x7610, R159 ;  /* 0x00007610079f7816 */ /* 0x000fe4000000009f */
[----:B------:R-:W-:-:S05]  /*9560*/  IADD3.X R7, R156, R5, RZ, P2, !PT ;  /* 0x000000059c077210 */ /* 0x000fca00017fe4ff */
[----:B------:R1:W-:Y:S01]  /*9570*/  @P1 STG.E.U16 desc[UR36][R6.64], R159 ;  /* 0x0000009f06001986 */ /* 0x0003e2000c101524 */
[----:B------:R-:W-:Y:S05]  /*9580*/  @!P4 BRA `(.L_x_33) ;  /* 0x000000000004c947 */ /* 0x000fea0003800000 */
[----:B------:R2:W5:Y:S02]  /*9590*/  LDG.E.LTC128B.U16 R23, desc[UR36][R8.64+0x2] ;  /* 0x0000022408177981 */ /* 0x000564000c1e1520 */
.L_x_33:
[----:B------:R-:W-:Y:S05]  /*95a0*/  BSYNC B1 ;  /* 0x0000000000017941 */ /* 0x000fea0003800000 */
.L_x_32:
[----:B------:R-:W3:Y:S01]  /*95b0*/  LDL.LU R161, [R1+0xc] ;  /* 0x00000c0001a17983 */ /* 0x000ee20000300800 */
[----:B-1---5:R-:W-:Y:S01]  /*95c0*/  HADD2.F32 R159, -RZ, R23.H0_H0 ;  /* 0x20000017ff9f7230 */ /* 0x022fe20000004100 */
[----:B------:R-:W-:Y:S01]  /*95d0*/  ISETP.GT.AND P1, PT, R0, 0x8, P3 ;  /* 0x000000080000780c */ /* 0x000fe20001f24270 */
[----:B------:R-:W-:Y:S03]  /*95e0*/  BSSY B1, `(.L_x_34) ;  /* 0x0000007000017945 */ /* 0x000fe60003800000 */
[----:B------:R-:W-:-:S04]  /*95f0*/  FMUL R159, R159, R16 ;  /* 0x000000109f9f7220 */ /* 0x000fc80000400000 */
[----:B---3--:R-:W-:-:S05]  /*9600*/  FFMA R159, R161, R2, R159 ;  /* 0x00000002a19f7223 */ /* 0x008fca000000009f */
[----:B------:R-:W-:-:S05]  /*9610*/  F2FP.F16.F32.PACK_AB R159, RZ, R159 ;  /* 0x0000009fff9f723e */ /* 0x000fca00000000ff */
[----:B------:R1:W-:Y:S01]  /*9620*/  @P4 STG.E.U16 desc[UR36][R6.64+0x2], R159 ;  /* 0x0000029f06004986 */ /* 0x0003e2000c101524 */
[----:B------:R-:W-:Y:S05]  /*9630*/  @!P1 BRA `(.L_x_35) ;  /* 0x0000000000049947 */ /* 0x000fea0003800000 */
[----:B------:R3:W5:Y:S02]  /*9640*/  LDG.E.LTC128B.U16 R23, desc[UR36][R10.64+0x10] ;  /* 0x000010240a177981 */ /* 0x000764000c1e1520 */
.L_x_35:
[----:B------:R-:W-:Y:S05]  /*9650*/  BSYNC B1 ;  /* 0x0000000000017941 */ /* 0x000fea0003800000 */
.L_x_34:
[----:B------:R-:W4:Y:S01]  /*9660*/  LDL.LU R161, [R1+0x10] ;  /* 0x0000100001a17983 */ /* 0x000f220000300800 */
[----:B-1---5:R-:W-:Y:S01]  /*9670*/  HADD2.F32 R159, -RZ, R23.H0_H0 ;  /* 0x20000017ff9f7230 */ /* 0x022fe20000004100 */
[----:B------:R-:W-:Y:S01]  /*9680*/  ISETP.GT.AND P2, PT, R0, 0x9, P3 ;  /* 0x000000090000780c */ /* 0x000fe20001f44270 */
[----:B------:R-:W-:Y:S03]  /*9690*/  BSSY B1, `(.L_x_36) ;  /* 0x0000007000017945 */ /* 0x000fe60003800000 */
[----:B------:R-:W-:-:S04]  /*96a0*/  FMUL R159, R159, R16 ;  /* 0x000000109f9f7220 */ /* 0x000fc80000400000 */
[----:B----4-:R-:W-:-:S05]  /*96b0*/  FFMA R159, R161, R2, R159 ;  /* 0x00000002a19f7223 */ /* 0x010fca000000009f */
[----:B------:R-:W-:-:S05]  /*96c0*/  F2FP.F16.F32.PACK_AB R159, RZ, R159 ;  /* 0x0000009fff9f723e */ /* 0x000fca00000000ff */
[----:B------:R1:W-:Y:S01]  /*96d0*/  @P1 STG.E.U16 desc[UR36][R4.64+0x10], R159 ;  /* 0x0000109f04001986 */ /* 0x0003e2000c101524 */
[----:B------:R-:W-:Y:S05]  /*96e0*/  @!P2 BRA `(.L_x_37) ;  /* 0x000000000004a947 */ /* 0x000fea0003800000 */
[----:B------:R4:W5:Y:S02]  /*96f0*/  LDG.E.LTC128B.U16 R23, desc[UR36][R10.64+0x12] ;  /* 0x000012240a177981 */ /* 0x000964000c1e1520 */
.L_x_37:
[----:B------:R-:W-:Y:S05]  /*9700*/  BSYNC B1 ;  /* 0x0000000000017941 */ /* 0x000fea0003800000 */
.L_x_36:
[----:B------:R-:W2:Y:S01]  /*9710*/  LDL.LU R161, [R1+0x14] ;  /* 0x0000140001a17983 */ /* 0x000ea20000300800 */
[----:B-1---5:R-:W-:Y:S01]  /*9720*/  HADD2.F32 R159, -RZ, R23.H0_H0 ;  /* 0x20000017ff9f7230 */ /* 0x022fe20000004100 */
[----:B------:R-:W-:Y:S01]  /*9730*/  ISETP.GT.AND P1, PT, R0, 0x8, P0 ;  /* 0x000000080000780c */ /* 0x000fe20000724270 */
[----:B------:R-:W-:Y:S03]  /*9740*/  BSSY B1, `(.L_x_38) ;  /* 0x0000007000017945 */ /* 0x000fe60003800000 */
[----:B------:R-:W-:-:S04]  /*9750*/  FMUL R159, R159, R16 ;  /* 0x000000109f9f7220 */ /* 0x000fc80000400000 */
[----:B--2---:R-:W-:-:S05]  /*9760*/  FFMA R159, R161, R2, R159 ;  /* 0x00000002a19f7223 */ /* 0x004fca000000009f */
[----:B------:R-:W-:-:S05]  /*9770*/  F2FP.F16.F32.PACK_AB R159, RZ, R159 ;  /* 0x0000009fff9f723e */ /* 0x000fca00000000ff */
[----:B------:R1:W-:Y:S01]  /*9780*/  @P2 STG.E.U16 desc[UR36][R4.64+0x12], R159 ;  /* 0x0000129f04002986 */ /* 0x0003e2000c101524 */
[----:B------:R-:W-:Y:S05]  /*9790*/  @!P1 BRA `(.L_x_39) ;  /* 0x0000000000049947 */ /* 0x000fea0003800000 */
[----:B------:R2:W5:Y:S02]  /*97a0*/  LDG.E.LTC128B.U16 R23, desc[UR36][R8.64+0x10] ;  /* 0x0000102408177981 */ /* 0x000564000c1e1520 */
.L_x_39:
[----:B------:R-:W-:Y:S05]  /*97b0*/  BSYNC B1 ;  /* 0x0000000000017941 */ /* 0x000fea0003800000 */
.L_x_38:
        /* <DEDUP_REMOVED lines=10> */
.L_x_41:
[----:B------:R-:W-:Y:S05]  /*9860*/  BSYNC B1 ;  /* 0x0000000000017941 */ /* 0x000fea0003800000 */
.L_x_40:
        /* <DEDUP_REMOVED lines=10> */
.L_x_43:
[----:B------:R-:W-:Y:S05]  /*9910*/  BSYNC B1 ;  /* 0x0000000000017941 */ /* 0x000fea0003800000 */
.L_x_42:
        /* <DEDUP_REMOVED lines=10> */
.L_x_45:
[----:B------:R-:W-:Y:S05]  /*99c0*/  BSYNC B1 ;  /* 0x0000000000017941 */ /* 0x000fea0003800000 */
.L_x_44:
        /* <DEDUP_REMOVED lines=10> */
.L_x_47:
[----:B------:R-:W-:Y:S05]  /*9a70*/  BSYNC B1 ;  /* 0x0000000000017941 */ /* 0x000fea0003800000 */
.L_x_46:
        /* <DEDUP_REMOVED lines=10> */
.L_x_49:
[----:B------:R-:W-:Y:S05]  /*9b20*/  BSYNC B1 ;  /* 0x0000000000017941 */ /* 0x000fea0003800000 */
.L_x_48:
        /* <DEDUP_REMOVED lines=10> */
.L_x_51:
[----:B------:R-:W-:Y:S05]  /*9bd0*/  BSYNC B1 ;  /* 0x0000000000017941 */ /* 0x000fea0003800000 */
.L_x_50:
        /* <DEDUP_REMOVED lines=10> */
.L_x_53:
[----:B------:R-:W-:Y:S05]  /*9c80*/  BSYNC B1 ;  /* 0x0000000000017941 */ /* 0x000fea0003800000 */
.L_x_52:
        /* <DEDUP_REMOVED lines=10> */
.L_x_55:
[----:B------:R-:W-:Y:S05]  /*9d30*/  BSYNC B1 ;  /* 0x0000000000017941 */ /* 0x000fea0003800000 */
.L_x_54:
        /* <DEDUP_REMOVED lines=10> */
.L_x_57:
[----:B------:R-:W-:Y:S05]  /*9de0*/  BSYNC B1 ;  /* 0x0000000000017941 */ /* 0x000fea0003800000 */
.L_x_56:
        /* <DEDUP_REMOVED lines=10> */
.L_x_59:
[----:B------:R-:W-:Y:S05]  /*9e90*/  BSYNC B1 ;  /* 0x0000000000017941 */ /* 0x000fea0003800000 */
.L_x_58:
        /* <DEDUP_REMOVED lines=10> */
.L_x_61:
[----:B------:R-:W-:Y:S05]  /*9f40*/  BSYNC B1 ;  /* 0x0000000000017941 */ /* 0x000fea0003800000 */
.L_x_60:
        /* <DEDUP_REMOVED lines=10> */
.L_x_63:
[----:B------:R-:W-:Y:S05]  /*9ff0*/  BSYNC B1 ;  /* 0x0000000000017941 */ /* 0x000fea0003800000 */
.L_x_62:
        /* <DEDUP_REMOVED lines=10> */
.L_x_65:
[----:B------:R-:W-:Y:S05]  /*a0a0*/  BSYNC B1 ;  /* 0x0000000000017941 */ /* 0x000fea0003800000 */
.L_x_64:
        /* <DEDUP_REMOVED lines=10> */
.L_x_67:
[----:B------:R-:W-:Y:S05]  /*a150*/  BSYNC B1 ;  /* 0x0000000000017941 */ /* 0x000fea0003800000 */
.L_x_66:
        /* <DEDUP_REMOVED lines=10> */
.L_x_69:
[----:B------:R-:W-:Y:S05]  /*a200*/  BSYNC B1 ;  /* 0x0000000000017941 */ /* 0x000fea0003800000 */
.L_x_68:
        /* <DEDUP_REMOVED lines=10> */
.L_x_71:
[----:B------:R-:W-:Y:S05]  /*a2b0*/  BSYNC B1 ;  /* 0x0000000000017941 */ /* 0x000fea0003800000 */
.L_x_70:
        /* <DEDUP_REMOVED lines=10> */
.L_x_73:
[----:B------:R-:W-:Y:S05]  /*a360*/  BSYNC B1 ;  /* 0x0000000000017941 */ /* 0x000fea0003800000 */
.L_x_72:
        /* <DEDUP_REMOVED lines=10> */
.L_x_75:
[----:B------:R-:W-:Y:S05]  /*a410*/  BSYNC B1 ;  /* 0x0000000000017941 */ /* 0x000fea0003800000 */
.L_x_74:
        /* <DEDUP_REMOVED lines=10> */
.L_x_77:
[----:B------:R-:W-:Y:S05]  /*a4c0*/  BSYNC B1 ;  /* 0x0000000000017941 */ /* 0x000fea0003800000 */
.L_x_76:
        /* <DEDUP_REMOVED lines=10> */
.L_x_79:
[----:B------:R-:W-:Y:S05]  /*a570*/  BSYNC B1 ;  /* 0x0000000000017941 */ /* 0x000fea0003800000 */
.L_x_78:
        /* <DEDUP_REMOVED lines=10> */
.L_x_81:
[----:B------:R-:W-:Y:S05]  /*a620*/  BSYNC B1 ;  /* 0x0000000000017941 */ /* 0x000fea0003800000 */
.L_x_80:
        /* <DEDUP_REMOVED lines=10> */
.L_x_83:
[----:B------:R-:W-:Y:S05]  /*a6d0*/  BSYNC B1 ;  /* 0x0000000000017941 */ /* 0x000fea0003800000 */
.L_x_82:
        /* <DEDUP_REMOVED lines=10> */
.L_x_85:
[----:B------:R-:W-:Y:S05]  /*a780*/  BSYNC B1 ;  /* 0x0000000000017941 */ /* 0x000fea0003800000 */
.L_x_84:
        /* <DEDUP_REMOVED lines=10> */
.L_x_87:
[----:B------:R-:W-:Y:S05]  /*a830*/  BSYNC B1 ;  /* 0x0000000000017941 */ /* 0x000fea0003800000 */
.L_x_86:
        /* <DEDUP_REMOVED lines=10> */
.L_x_89:
[----:B------:R-:W-:Y:S05]  /*a8e0*/  BSYNC B1 ;  /* 0x0000000000017941 */ /* 0x000fea0003800000 */
.L_x_88:
        /* <DEDUP_REMOVED lines=10> */
.L_x_91:
[----:B------:R-:W-:Y:S05]  /*a990*/  BSYNC B1 ;  /* 0x0000000000017941 */ /* 0x000fea0003800000 */
.L_x_90:
        /* <DEDUP_REMOVED lines=10> */
.L_x_93:
[----:B------:R-:W-:Y:S05]  /*aa40*/  BSYNC B1 ;  /* 0x0000000000017941 */ /* 0x000fea0003800000 */
.L_x_92:
        /* <DEDUP_REMOVED lines=10> */
.L_x_95:
[----:B------:R-:W-:Y:S05]  /*aaf0*/  BSYNC B1 ;  /* 0x0000000000017941 */ /* 0x000fea0003800000 */
.L_x_94:
        /* <DEDUP_REMOVED lines=10> */
.L_x_97:
[----:B------:R-:W-:Y:S05]  /*aba0*/  BSYNC B1 ;  /* 0x0000000000017941 */ /* 0x000fea0003800000 */
.L_x_96:
        /* <DEDUP_REMOVED lines=10> */
.L_x_99:
[----:B------:R-:W-:Y:S05]  /*ac50*/  BSYNC B1 ;  /* 0x0000000000017941 */ /* 0x000fea0003800000 */
.L_x_98:
        /* <DEDUP_REMOVED lines=10> */
.L_x_101:
[----:B------:R-:W-:Y:S05]  /*ad00*/  BSYNC B1 ;  /* 0x0000000000017941 */ /* 0x000fea0003800000 */
.L_x_100:
        /* <DEDUP_REMOVED lines=10> */
.L_x_103:
[----:B------:R-:W-:Y:S05]  /*adb0*/  BSYNC B1 ;  /* 0x0000000000017941 */ /* 0x000fea0003800000 */
.L_x_102:
        /* <DEDUP_REMOVED lines=10> */
.L_x_105:
[----:B------:R-:W-:Y:S05]  /*ae60*/  BSYNC B1 ;  /* 0x0000000000017941 */ /* 0x000fea0003800000 */
.L_x_104:
        /* <DEDUP_REMOVED lines=10> */
.L_x_107:
[----:B------:R-:W-:Y:S05]  /*af10*/  BSYNC B1 ;  /* 0x0000000000017941 */ /* 0x000fea0003800000 */
.L_x_106:
        /* <DEDUP_REMOVED lines=10> */
.L_x_109:
[----:B------:R-:W-:Y:S05]  /*afc0*/  BSYNC B1 ;  /* 0x0000000000017941 */ /* 0x000fea0003800000 */
.L_x_108:
        /* <DEDUP_REMOVED lines=10> */
.L_x_111:
[----:B------:R-:W-:Y:S05]  /*b070*/  BSYNC B1 ;  /* 0x0000000000017941 */ /* 0x000fea0003800000 */
.L_x_110:
        /* <DEDUP_REMOVED lines=10> */
.L_x_113:
[----:B------:R-:W-:Y:S05]  /*b120*/  BSYNC B1 ;  /* 0x0000000000017941 */ /* 0x000fea0003800000 */
.L_x_112:
        /* <DEDUP_REMOVED lines=10> */
.L_x_115:
[----:B------:R-:W-:Y:S05]  /*b1d0*/  BSYNC B1 ;  /* 0x0000000000017941 */ /* 0x000fea0003800000 */
.L_x_114:
        /* <DEDUP_REMOVED lines=10> */
.L_x_117:
[----:B------:R-:W-:Y:S05]  /*b280*/  BSYNC B1 ;  /* 0x0000000000017941 */ /* 0x000fea0003800000 */
.L_x_116:
        /* <DEDUP_REMOVED lines=10> */
.L_x_119:
[----:B------:R-:W-:Y:S05]  /*b330*/  BSYNC B1 ;  /* 0x0000000000017941 */ /* 0x000fea0003800000 */
.L_x_118:
        /* <DEDUP_REMOVED lines=10> */
.L_x_121:
[----:B------:R-:W-:Y:S05]  /*b3e0*/  BSYNC B1 ;  /* 0x0000000000017941 */ /* 0x000fea0003800000 */
.L_x_120:
        /* <DEDUP_REMOVED lines=10> */
.L_x_123:
[----:B------:R-:W-:Y:S05]  /*b490*/  BSYNC B1 ;  /* 0x0000000000017941 */ /* 0x000fea0003800000 */
.L_x_122:
        /* <DEDUP_REMOVED lines=10> */
.L_x_125:
[----:B------:R-:W-:Y:S05]  /*b540*/  BSYNC B1 ;  /* 0x0000000000017941 */ /* 0x000fea0003800000 */
.L_x_124:
        /* <DEDUP_REMOVED lines=10> */
.L_x_127:
[----:B------:R-:W-:Y:S05]  /*b5f0*/  BSYNC B1 ;  /* 0x0000000000017941 */ /* 0x000fea0003800000 */
.L_x_126:
        /* <DEDUP_REMOVED lines=10> */
.L_x_129:
[----:B------:R-:W-:Y:S05]  /*b6a0*/  BSYNC B1 ;  /* 0x0000000000017941 */ /* 0x000fea0003800000 */
.L_x_128:
        /* <DEDUP_REMOVED lines=10> */
.L_x_131:
[----:B------:R-:W-:Y:S05]  /*b750*/  BSYNC B1 ;  /* 0x0000000000017941 */ /* 0x000fea0003800000 */
.L_x_130:
        /* <DEDUP_REMOVED lines=10> */
.L_x_133:
[----:B------:R-:W-:Y:S05]  /*b800*/  BSYNC B1 ;  /* 0x0000000000017941 */ /* 0x000fea0003800000 */
.L_x_132:
        /* <DEDUP_REMOVED lines=10> */
.L_x_135:
[----:B------:R-:W-:Y:S05]  /*b8b0*/  BSYNC B1 ;  /* 0x0000000000017941 */ /* 0x000fea0003800000 */
.L_x_134:
        /* <DEDUP_REMOVED lines=10> */
.L_x_137:
[----:B------:R-:W-:Y:S05]  /*b960*/  BSYNC B1 ;  /* 0x0000000000017941 */ /* 0x000fea0003800000 */
.L_x_136:
        /* <DEDUP_REMOVED lines=10> */
.L_x_139:
[----:B------:R-:W-:Y:S05]  /*ba10*/  BSYNC B1 ;  /* 0x0000000000017941 */ /* 0x000fea0003800000 */
.L_x_138:
        /* <DEDUP_REMOVED lines=10> */
.L_x_141:
[----:B------:R-:W-:Y:S05]  /*bac0*/  BSYNC B1 ;  /* 0x0000000000017941 */ /* 0x000fea0003800000 */
.L_x_140:
        /* <DEDUP_REMOVED lines=10> */
.L_x_143:
[----:B------:R-:W-:Y:S05]  /*bb70*/  BSYNC B1 ;  /* 0x0000000000017941 */ /* 0x000fea0003800000 */
.L_x_142:
        /* <DEDUP_REMOVED lines=10> */
.L_x_145:
[----:B------:R-:W-:Y:S05]  /*bc20*/  BSYNC B1 ;  /* 0x0000000000017941 */ /* 0x000fea0003800000 */
.L_x_144:
        /* <DEDUP_REMOVED lines=10> */
.L_x_147:
[----:B------:R-:W-:Y:S05]  /*bcd0*/  BSYNC B1 ;  /* 0x0000000000017941 */ /* 0x000fea0003800000 */
.L_x_146:
        /* <DEDUP_REMOVED lines=10> */
.L_x_149:
[----:B------:R-:W-:Y:S05]  /*bd80*/  BSYNC B1 ;  /* 0x0000000000017941 */ /* 0x000fea0003800000 */
.L_x_148:
        /* <DEDUP_REMOVED lines=10> */
.L_x_151:
[----:B------:R-:W-:Y:S05]  /*be30*/  BSYNC B1 ;  /* 0x0000000000017941 */ /* 0x000fea0003800000 */
.L_x_150:
        /* <DEDUP_REMOVED lines=10> */
.L_x_153:
[----:B------:R-:W-:Y:S05]  /*bee0*/  BSYNC B1 ;  /* 0x0000000000017941 */ /* 0x000fea0003800000 */
.L_x_152:
        /* <DEDUP_REMOVED lines=10> */
.L_x_155:
[----:B------:R-:W-:Y:S05]  /*bf90*/  BSYNC B1 ;  /* 0x0000000000017941 */ /* 0x000fea0003800000 */
.L_x_154:
        /* <DEDUP_REMOVED lines=10> */
.L_x_157:
[----:B------:R-:W-:Y:S05]  /*c040*/  BSYNC B1 ;  /* 0x0000000000017941 */ /* 0x000fea0003800000 */
.L_x_156:
        /* <DEDUP_REMOVED lines=10> */
.L_x_159:
[----:B------:R-:W-:Y:S05]  /*c0f0*/  BSYNC B1 ;  /* 0x0000000000017941 */ /* 0x000fea0003800000 */
.L_x_158:
        /* <DEDUP_REMOVED lines=10> */
.L_x_161:
[----:B------:R-:W-:Y:S05]  /*c1a0*/  BSYNC B1 ;  /* 0x0000000000017941 */ /* 0x000fea0003800000 */
.L_x_160:
        /* <DEDUP_REMOVED lines=10> */
.L_x_163:
[----:B------:R-:W-:Y:S05]  /*c250*/  BSYNC B1 ;  /* 0x0000000000017941 */ /* 0x000fea0003800000 */
.L_x_162:
        /* <DEDUP_REMOVED lines=10> */
.L_x_165:
[----:B------:R-:W-:Y:S05]  /*c300*/  BSYNC B1 ;  /* 0x0000000000017941 */ /* 0x000fea0003800000 */
.L_x_164:
        /* <DEDUP_REMOVED lines=10> */
.L_x_167:
[----:B------:R-:W-:Y:S05]  /*c3b0*/  BSYNC B1 ;  /* 0x0000000000017941 */ /* 0x000fea0003800000 */
.L_x_166:
        /* <DEDUP_REMOVED lines=10> */
.L_x_169:
[----:B------:R-:W-:Y:S05]  /*c460*/  BSYNC B1 ;  /* 0x0000000000017941 */ /* 0x000fea0003800000 */
.L_x_168:
        /* <DEDUP_REMOVED lines=10> */
.L_x_171:
[----:B------:R-:W-:Y:S05]  /*c510*/  BSYNC B1 ;  /* 0x0000000000017941 */ /* 0x000fea0003800000 */
.L_x_170:
        /* <DEDUP_REMOVED lines=10> */
.L_x_173:
[----:B------:R-:W-:Y:S05]  /*c5c0*/  BSYNC B1 ;  /* 0x0000000000017941 */ /* 0x000fea0003800000 */
.L_x_172:
        /* <DEDUP_REMOVED lines=10> */
.L_x_175:
[----:B------:R-:W-:Y:S05]  /*c670*/  BSYNC B1 ;  /* 0x0000000000017941 */ /* 0x000fea0003800000 */
.L_x_174:
        /* <DEDUP_REMOVED lines=10> */
.L_x_177:
[----:B------:R-:W-:Y:S05]  /*c720*/  BSYNC B1 ;  /* 0x0000000000017941 */ /* 0x000fea0003800000 */
.L_x_176:
        /* <DEDUP_REMOVED lines=10> */
.L_x_179:
[----:B------:R-:W-:Y:S05]  /*c7d0*/  BSYNC B1 ;  /* 0x0000000000017941 */ /* 0x000fea0003800000 */
.L_x_178:
        /* <DEDUP_REMOVED lines=10> */
.L_x_181:
[----:B------:R-:W-:Y:S05]  /*c880*/  BSYNC B1 ;  /* 0x0000000000017941 */ /* 0x000fea0003800000 */
.L_x_180:
        /* <DEDUP_REMOVED lines=10> */
.L_x_183:
[----:B------:R-:W-:Y:S05]  /*c930*/  BSYNC B1 ;  /* 0x0000000000017941 */ /* 0x000fea0003800000 */
.L_x_182:
        /* <DEDUP_REMOVED lines=10> */
.L_x_185:
[----:B------:R-:W-:Y:S05]  /*c9e0*/  BSYNC B1 ;  /* 0x0000000000017941 */ /* 0x000fea0003800000 */
.L_x_184:
        /* <DEDUP_REMOVED lines=10> */
.L_x_187:
[----:B------:R-:W-:Y:S05]  /*ca90*/  BSYNC B1 ;  /* 0x0000000000017941 */ /* 0x000fea0003800000 */
.L_x_186:
        /* <DEDUP_REMOVED lines=10> */
.L_x_189:
[----:B------:R-:W-:Y:S05]  /*cb40*/  BSYNC B1 ;  /* 0x0000000000017941 */ /* 0x000fea0003800000 */
.L_x_188:
        /* <DEDUP_REMOVED lines=10> */
.L_x_191:
[----:B------:R-:W-:Y:S05]  /*cbf0*/  BSYNC B1 ;  /* 0x0000000000017941 */ /* 0x000fea0003800000 */
.L_x_190:
        /* <DEDUP_REMOVED lines=10> */
.L_x_193:
[----:B------:R-:W-:Y:S05]  /*cca0*/  BSYNC B1 ;  /* 0x0000000000017941 */ /* 0x000fea0003800000 */
.L_x_192:
        /* <DEDUP_REMOVED lines=10> */
.L_x_195:
[----:B------:R-:W-:Y:S05]  /*cd50*/  BSYNC B1 ;  /* 0x0000000000017941 */ /* 0x000fea0003800000 */
.L_x_194:
        /* <DEDUP_REMOVED lines=10> */
.L_x_197:
[----:B------:R-:W-:Y:S05]  /*ce00*/  BSYNC B1 ;  /* 0x0000000000017941 */ /* 0x000fea0003800000 */
.L_x_196:
        /* <DEDUP_REMOVED lines=10> */
.L_x_199:
[----:B------:R-:W-:Y:S05]  /*ceb0*/  BSYNC B1 ;  /* 0x0000000000017941 */ /* 0x000fea0003800000 */
.L_x_198:
        /* <DEDUP_REMOVED lines=10> */
.L_x_201:
[----:B------:R-:W-:Y:S05]  /*cf60*/  BSYNC B1 ;  /* 0x0000000000017941 */ /* 0x000fea0003800000 */
.L_x_200:
        /* <DEDUP_REMOVED lines=10> */
.L_x_203:
[----:B------:R-:W-:Y:S05]  /*d010*/  BSYNC B1 ;  /* 0x0000000000017941 */ /* 0x000fea0003800000 */
.L_x_202:
        /* <DEDUP_REMOVED lines=10> */
.L_x_205:
[----:B------:R-:W-:Y:S05]  /*d0c0*/  BSYNC B1 ;  /* 0x0000000000017941 */ /* 0x000fea0003800000 */
.L_x_204:
        /* <DEDUP_REMOVED lines=10> */
.L_x_207:
[----:B------:R-:W-:Y:S05]  /*d170*/  BSYNC B1 ;  /* 0x0000000000017941 */ /* 0x000fea0003800000 */
.L_x_206:
        /* <DEDUP_REMOVED lines=10> */
.L_x_209:
[----:B------:R-:W-:Y:S05]  /*d220*/  BSYNC B1 ;  /* 0x0000000000017941 */ /* 0x000fea0003800000 */
.L_x_208:
        /* <DEDUP_REMOVED lines=10> */
.L_x_211:
[----:B------:R-:W-:Y:S05]  /*d2d0*/  BSYNC B1 ;  /* 0x0000000000017941 */ /* 0x000fea0003800000 */
.L_x_210:
        /* <DEDUP_REMOVED lines=10> */
.L_x_213:
[----:B------:R-:W-:Y:S05]  /*d380*/  BSYNC B1 ;  /* 0x0000000000017941 */ /* 0x000fea0003800000 */
.L_x_212:
        /* <DEDUP_REMOVED lines=10> */
.L_x_215:
[----:B------:R-:W-:Y:S05]  /*d430*/  BSYNC B1 ;  /* 0x0000000000017941 */ /* 0x000fea0003800000 */
.L_x_214:
        /* <DEDUP_REMOVED lines=10> */
.L_x_217:
[----:B------:R-:W-:Y:S05]  /*d4e0*/  BSYNC B1 ;  /* 0x0000000000017941 */ /* 0x000fea0003800000 */
.L_x_216:
        /* <DEDUP_REMOVED lines=10> */
.L_x_219:
[----:B------:R-:W-:Y:S05]  /*d590*/  BSYNC B1 ;  /* 0x0000000000017941 */ /* 0x000fea0003800000 */
.L_x_218:
        /* <DEDUP_REMOVED lines=10> */
.L_x_221:
[----:B------:R-:W-:Y:S05]  /*d640*/  BSYNC B1 ;  /* 0x0000000000017941 */ /* 0x000fea0003800000 */
.L_x_220:
        /* <DEDUP_REMOVED lines=10> */
.L_x_223:
[----:B------:R-:W-:Y:S05]  /*d6f0*/  BSYNC B1 ;  /* 0x0000000000017941 */ /* 0x000fea0003800000 */
.L_x_222:
        /* <DEDUP_REMOVED lines=10> */
.L_x_225:
[----:B------:R-:W-:Y:S05]  /*d7a0*/  BSYNC B1 ;  /* 0x0000000000017941 */ /* 0x000fea0003800000 */
.L_x_224:
        /* <DEDUP_REMOVED lines=10> */
.L_x_227:
[----:B------:R-:W-:Y:S05]  /*d850*/  BSYNC B1 ;  /* 0x0000000000017941 */ /* 0x000fea0003800000 */
.L_x_226:
        /* <DEDUP_REMOVED lines=10> */
.L_x_229:
[----:B------:R-:W-:Y:S05]  /*d900*/  BSYNC B1 ;  /* 0x0000000000017941 */ /* 0x000fea0003800000 */
.L_x_228:
        /* <DEDUP_REMOVED lines=10> */
.L_x_231:
[----:B------:R-:W-:Y:S05]  /*d9b0*/  BSYNC B1 ;  /* 0x0000000000017941 */ /* 0x000fea0003800000 */
.L_x_230:
        /* <DEDUP_REMOVED lines=10> */
.L_x_233:
[----:B------:R-:W-:Y:S05]  /*da60*/  BSYNC B1 ;  /* 0x0000000000017941 */ /* 0x000fea0003800000 */
.L_x_232:
        /* <DEDUP_REMOVED lines=10> */
.L_x_235:
[----:B------:R-:W-:Y:S05]  /*db10*/  BSYNC B1 ;  /* 0x0000000000017941 */ /* 0x000fea0003800000 */
.L_x_234:
        /* <DEDUP_REMOVED lines=10> */
.L_x_237:
[----:B------:R-:W-:Y:S05]  /*dbc0*/  BSYNC B1 ;  /* 0x0000000000017941 */ /* 0x000fea0003800000 */
.L_x_236:
        /* <DEDUP_REMOVED lines=10> */
.L_x_239:
[----:B------:R-:W-:Y:S05]  /*dc70*/  BSYNC B1 ;  /* 0x0000000000017941 */ /* 0x000fea0003800000 */
.L_x_238:
        /* <DEDUP_REMOVED lines=10> */
.L_x_241:
[----:B------:R-:W-:Y:S05]  /*dd20*/  BSYNC B1 ;  /* 0x0000000000017941 */ /* 0x000fea0003800000 */
.L_x_240:
        /* <DEDUP_REMOVED lines=10> */
.L_x_243:
[----:B------:R-:W-:Y:S05]  /*ddd0*/  BSYNC B1 ;  /* 0x0000000000017941 */ /* 0x000fea0003800000 */
.L_x_242:
        /* <DEDUP_REMOVED lines=10> */
.L_x_245:
[----:B------:R-:W-:Y:S05]  /*de80*/  BSYNC B1 ;  /* 0x0000000000017941 */ /* 0x000fea0003800000 */
.L_x_244:
        /* <DEDUP_REMOVED lines=10> */
.L_x_247:
[----:B------:R-:W-:Y:S05]  /*df30*/  BSYNC B1 ;  /* 0x0000000000017941 */ /* 0x000fea0003800000 */
.L_x_246:
        /* <DEDUP_REMOVED lines=10> */
.L_x_249:
[----:B------:R-:W-:Y:S05]  /*dfe0*/  BSYNC B1 ;  /* 0x0000000000017941 */ /* 0x000fea0003800000 */
.L_x_248:
        /* <DEDUP_REMOVED lines=10> */
.L_x_251:
[----:B------:R-:W-:Y:S05]  /*e090*/  BSYNC B1 ;  /* 0x0000000000017941 */ /* 0x000fea0003800000 */
.L_x_250:
        /* <DEDUP_REMOVED lines=10> */
.L_x_253:
[----:B------:R-:W-:Y:S05]  /*e140*/  BSYNC B1 ;  /* 0x0000000000017941 */ /* 0x000fea0003800000 */
.L_x_252:
        /* <DEDUP_REMOVED lines=10> */
.L_x_255:
[----:B------:R-:W-:Y:S05]  /*e1f0*/  BSYNC B1 ;  /* 0x0000000000017941 */ /* 0x000fea0003800000 */
.L_x_254:
        /* <DEDUP_REMOVED lines=10> */
.L_x_257:
[----:B------:R-:W-:Y:S05]  /*e2a0*/  BSYNC B1 ;  /* 0x0000000000017941 */ /* 0x000fea0003800000 */
.L_x_256:
        /* <DEDUP_REMOVED lines=10> */
.L_x_259:
[----:B------:R-:W-:Y:S05]  /*e350*/  BSYNC B1 ;  /* 0x0000000000017941 */ /* 0x000fea0003800000 */
.L_x_258:
        /* <DEDUP_REMOVED lines=10> */
.L_x_261:
[----:B------:R-:W-:Y:S05]  /*e400*/  BSYNC B1 ;  /* 0x0000000000017941 */ /* 0x000fea0003800000 */
.L_x_260:
        /* <DEDUP_REMOVED lines=10> */
.L_x_263:
[----:B------:R-:W-:Y:S05]  /*e4b0*/  BSYNC B1 ;  /* 0x0000000000017941 */ /* 0x000fea0003800000 */
.L_x_262:
        /* <DEDUP_REMOVED lines=10> */
.L_x_265:
[----:B------:R-:W-:Y:S05]  /*e560*/  BSYNC B1 ;  /* 0x0000000000017941 */ /* 0x000fea0003800000 */
.L_x_264:
        /* <DEDUP_REMOVED lines=10> */
.L_x_267:
[----:B------:R-:W-:Y:S05]  /*e610*/  BSYNC B1 ;  /* 0x0000000000017941 */ /* 0x000fea0003800000 */
.L_x_266:
        /* <DEDUP_REMOVED lines=10> */
.L_x_269:
[----:B------:R-:W-:Y:S05]  /*e6c0*/  BSYNC B1 ;  /* 0x0000000000017941 */ /* 0x000fea0003800000 */
.L_x_268:
        /* <DEDUP_REMOVED lines=10> */
.L_x_271:
[----:B------:R-:W-:Y:S05]  /*e770*/  BSYNC B1 ;  /* 0x0000000000017941 */ /* 0x000fea0003800000 */
.L_x_270:
        /* <DEDUP_REMOVED lines=10> */
.L_x_273:
[----:B------:R-:W-:Y:S05]  /*e820*/  BSYNC B1 ;  /* 0x0000000000017941 */ /* 0x000fea0003800000 */
.L_x_272:
        /* <DEDUP_REMOVED lines=10> */
.L_x_275:
[----:B------:R-:W-:Y:S05]  /*e8d0*/  BSYNC B1 ;  /* 0x0000000000017941 */ /* 0x000fea0003800000 */
.L_x_274:
        /* <DEDUP_REMOVED lines=10> */
.L_x_277:
[----:B------:R-:W-:Y:S05]  /*e980*/  BSYNC B1 ;  /* 0x0000000000017941 */ /* 0x000fea0003800000 */
.L_x_276:
[----:B0-234-:R-:W2:Y:S01]  /*e990*/  LDL.LU R10, [R1+0x1f4] ;  /* 0x0001f400010a7983 */ /* 0x01dea20000300800 */
[----:B-----5:R-:W-:Y:S01]  /*e9a0*/  HADD2.F32 R11, -RZ, R23.H0_H0 ;  /* 0x20000017ff0b7230 */ /* 0x020fe20000004100 */
        /* <DEDUP_REMOVED lines=8> */
.L_x_279:
[----:B------:R-:W-:Y:S05]  /*ea30*/  BSYNC B1 ;  /* 0x0000000000017941 */ /* 0x000fea0003800000 */
.L_x_278:
[----:B------:R-:W3:Y:S01]  /*ea40*/  LDL.LU R10, [R1+0x1f8] ;  /* 0x0001f800010a7983 */ /* 0x000ee20000300800 */
[----:B0----5:R-:W-:Y:S01]  /*ea50*/  HADD2.F32 R11, -RZ, R23.H0_H0 ;  /* 0x20000017ff0b7230 */ /* 0x021fe20000004100 */
[----:B------:R-:W-:Y:S01]  /*ea60*/  ISETP.GT.AND P1, PT, R0, 0xf9, P0 ;  /* 0x000000f90000780c */ /* 0x000fe20000724270 */
[----:B------:R-:W-:Y:S01]  /*ea70*/  BSSY B1, `(.L_x_280) ;  /* 0x000000a000017945 */ /* 0x000fe20003800000 */
[----:B------:R-:W-:Y:S02]  /*ea80*/  IADD3 R167, P0, R3, 0x80, RZ ;  /* 0x0000008003a77810 */ /* 0x000fe40007f1e0ff */
[----:B------:R-:W-:-:S04]  /*ea90*/  FMUL R11, R11, R16 ;  /* 0x000000100b0b7220 */ /* 0x000fc80000400000 */
[----:B---3--:R-:W-:-:S05]  /*eaa0*/  FFMA R11, R10, R2, R11 ;  /* 0x000000020a0b7223 */ /* 0x008fca000000000b */
[----:B------:R-:W-:-:S04]  /*eab0*/  F2FP.F16.F32.PACK_AB R11, RZ, R11 ;  /* 0x0000000bff0b723e */ /* 0x000fc800000000ff */
[----:B------:R-:W-:Y:S01]  /*eac0*/  PRMT R3, R11, 0x7610, R3 ;  /* 0x000076100b037816 */ /* 0x000fe20000000003 */
[----:B------:R-:W-:-:S04]  /*ead0*/  IMAD.X R11, RZ, RZ, UR7, P0 ;  /* 0x00000007ff0b7e24 */ /* 0x000fc800080e06ff */
[----:B------:R0:W-:Y:S01]  /*eae0*/  @P2 STG.E.U16 desc[UR36][R6.64+0x1f0], R3 ;  /* 0x0001f00306002986 */ /* 0x0001e2000c101524 */
[----:B------:R-:W-:Y:S05]  /*eaf0*/  @!P1 BRA `(.L_x_281) ;  /* 0x0000000000049947 */ /* 0x000fea0003800000 */
[----:B------:R3:W5:Y:S02]  /*eb00*/  LDG.E.LTC128B.U16 R23, desc[UR36][R8.64+0x1f2] ;  /* 0x0001f22408177981 */ /* 0x000764000c1e1520 */
.L_x_281:
[----:B------:R-:W-:Y:S05]  /*eb10*/  BSYNC B1 ;  /* 0x0000000000017941 */ /* 0x000fea0003800000 */
.L_x_280:
[----:B------:R-:W4:Y:S01]  /*eb20*/  LDL.LU R10, [R1+0x1fc] ;  /* 0x0001fc00010a7983 */ /* 0x000f220000300800 */
[----:B0----5:R-:W-:Y:S01]  /*eb30*/  HADD2.F32 R3, -RZ, R23.H0_H0 ;  /* 0x20000017ff037230 */ /* 0x021fe20000004100 */
[----:B------:R-:W-:Y:S01]  /*eb40*/  ISETP.GT.AND P0, PT, R17, 0x80, PT ;  /* 0x000000801100780c */ /* 0x000fe20003f04270 */
[----:B--23--:R-:W-:-:S03]  /*eb50*/  IMAD R8, R11, R14, RZ ;  /* 0x0000000e0b087224 */ /* 0x00cfc600078e02ff */
[----:B------:R-:W-:Y:S01]  /*eb60*/  FMUL R3, R3, R16 ;  /* 0x0000001003037220 */ /* 0x000fe20000400000 */
[C---:B------:R-:W-:Y:S01]  /*eb70*/  IMAD R165, R167.reuse, R15, R8 ;  /* 0x0000000fa7a57224 */ /* 0x040fe200078e0208 */
[----:B------:R-:W-:Y:S01]  /*eb80*/  ISETP.GT.AND P4, PT, R0, RZ, P0 ;  /* 0x000000ff0000720c */ /* 0x000fe20000784270 */
[----:B------:R-:W-:-:S04]  /*eb90*/  IMAD.WIDE.U32 R8, R167, R14, R20 ;  /* 0x0000000ea7087225 */ /* 0x000fc800078e0014 */
[----:B------:R-:W-:Y:S02]  /*eba0*/  IMAD.IADD R9, R9, 0x1, R165 ;  /* 0x0000000109097824 */ /* 0x000fe400078e02a5 */
[----:B----4-:R-:W-:Y:S01]  /*ebb0*/  FFMA R3, R10, R2, R3 ;  /* 0x000000020a037223 */ /* 0x010fe20000000003 */
[----:B------:R-:W-:-:S04]  /*ebc0*/  LEA R10, P2, R8, R12, 0x1 ;  /* 0x0000000c080a7211 */ /* 0x000fc800078408ff */
[----:B------:R-:W-:Y:S02]  /*ebd0*/  F2FP.F16.F32.PACK_AB R3, RZ, R3 ;  /* 0x00000003ff03723e */ /* 0x000fe400000000ff */
[--C-:B------:R-:W-:Y:S02]  /*ebe0*/  LEA.HI.X R11, R8, R13, R9.reuse, 0x1, P2 ;  /* 0x0000000d080b7211 */ /* 0x100fe400010f0c09 */
[----:B------:R-:W-:-:S05]  /*ebf0*/  PRMT R9, R3, 0x7610, R9 ;  /* 0x0000761003097816 */ /* 0x000fca0000000009 */
[----:B------:R0:W-:Y:S04]  /*ec00*/  @P1 STG.E.U16 desc[UR36][R6.64+0x1f2], R9 ;  /* 0x0001f20906001986 */ /* 0x0001e8000c101524 */
[----:B------:R-:W2:Y:S01]  /*ec10*/  @P4 LDG.E.LTC128B.U16 R23, desc[UR36][R10.64] ;  /* 0x000000240a174981 */ /* 0x000ea2000c1e1520 */
[----:B-1----:R-:W-:Y:S01]  /*ec20*/  IMAD.U32 R159, RZ, RZ, UR8 ;  /* 0x00000008ff9f7e24 */ /* 0x002fe2000f8e00ff */
[----:B------:R-:W-:Y:S01]  /*ec30*/  MOV R164, UR9 ;  /* 0x0000000900a47c02 */ /* 0x000fe20008000f00 */
[----:B------:R-:W-:Y:S01]  /*ec40*/  IMAD.U32 R161, RZ, RZ, UR8 ;  /* 0x00000008ffa17e24 */ /* 0x000fe2000f8e00ff */
[----:B------:R-:W-:Y:S01]  /*ec50*/  ISETP.GT.AND P2, PT, R0, 0x1, P0 ;  /* 0x000000010000780c */ /* 0x000fe20000744270 */
[----:B------:R-:W-:Y:S01]  /*ec60*/  IMAD.SHL.U32 R159, R159, 0x100, RZ ;  /* 0x000001009f9f7824 */ /* 0x000fe200078e00ff */
[----:B------:R-:W-:Y:S01]  /*ec70*/  BSSY B1, `(.L_x_282) ;  /* 0x0000011000017945 */ /* 0x000fe20003800000 */
[----:B0-----:R-:W-:Y:S01]  /*ec80*/  IMAD.WIDE.U32 R8, R167, R14, R18 ;  /* 0x0000000ea7087225 */ /* 0x001fe200078e0012 */
[----:B------:R-:W-:-:S04]  /*ec90*/  SHF.L.U64.HI R161, R161, 0x8, R164 ;  /* 0x00000008a1a17819 */ /* 0x000fc800000102a4 */
[----:B------:R-:W-:-:S03]  /*eca0*/  IADD3 R9, R165, R9, RZ ;  /* 0x00000009a5097210 */ /* 0x000fc60007ffe0ff */
[----:B------:R-:W-:Y:S01]  /*ecb0*/  IMAD.WIDE.U32 R162, R22, UR43, R8 ;  /* 0x0000002b16a27c25 */ /* 0x000fe2000f8e0008 */
[----:B------:R-:W-:-:S03]  /*ecc0*/  IADD3 R8, P1, R159, R4, RZ ;  /* 0x000000049f087210 */ /* 0x000fc60007f3e0ff */
[----:B------:R-:W-:Y:S01]  /*ecd0*/  IMAD.IADD R7, R157, 0x1, R163 ;  /* 0x000000019d077824 */ /* 0x000fe200078e02a3 */
[----:B------:R-:W-:Y:S02]  /*ece0*/  IADD3.X R9, R161, R5, RZ, P1, !PT ;  /* 0x00000005a1097210 */ /* 0x000fe40000ffe4ff */
[----:B------:R-:W-:-:S04]  /*ecf0*/  LEA R6, P3, R162, R12, 0x1 ;  /* 0x0000000ca2067211 */ /* 0x000fc800078608ff */
[----:B------:R-:W-:Y:S01]  /*ed00*/  LEA.HI.X R7, R162, R13, R7, 0x1, P3 ;  /* 0x0000000da2077211 */ /* 0x000fe200018f0c07 */
[----:B--2---:R-:W-:-:S05]  /*ed10*/  HADD2.F32 R3, -RZ, R23.H0_H0 ;  /* 0x20000017ff037230 */ /* 0x004fca0000004100 */
[----:B------:R-:W-:-:S04]  /*ed20*/  FMUL R3, R3, R16 ;  /* 0x0000001003037220 */ /* 0x000fc80000400000 */
[----:B------:R-:W-:-:S05]  /*ed30*/  FFMA R3, R24, R2, R3 ;  /* 0x0000000218037223 */ /* 0x000fca0000000003 */
[----:B------:R-:W-:-:S05]  /*ed40*/  F2FP.F16.F32.PACK_AB R3, RZ, R3 ;  /* 0x00000003ff03723e */ /* 0x000fca00000000ff */
[----:B------:R0:W-:Y:S01]  /*ed50*/  @P4 STG.E.U16 desc[UR36][R8.64], R3 ;  /* 0x0000000308004986 */ /* 0x0001e2000c101524 */
[----:B------:R-:W-:Y:S05]  /*ed60*/  @!P2 BRA `(.L_x_283) ;  /* 0x000000000004a947 */ /* 0x000fea0003800000 */
[----:B------:R1:W5:Y:S02]  /*ed70*/  LDG.E.LTC128B.U16 R23, desc[UR36][R6.64+0x2] ;  /* 0x0000022406177981 */ /* 0x000364000c1e1520 */
.L_x_283:
[----:B------:R-:W-:Y:S05]  /*ed80*/  BSYNC B1 ;  /* 0x0000000000017941 */ /* 0x000fea0003800000 */
.L_x_282:
[----:B0----5:R-:W-:Y:S01]  /*ed90*/  HADD2.F32 R3, -RZ, R23.H0_H0 ;  /* 0x20000017ff037230 */ /* 0x021fe20000004100 */
[----:B------:R-:W-:Y:S01]  /*eda0*/  ISETP.GT.AND P1, PT, R17, 0x88, PT ;  /* 0x000000881100780c */ /* 0x000fe20003f24270 */
[----:B------:R-:W-:Y:S01]  /*edb0*/  IMAD.WIDE.U32 R14, R167, R14, R154 ;  /* 0x0000000ea70e7225 */ /* 0x000fe200078e009a */
[----:B------:R-:W-:Y:S03]  /*edc0*/  BSSY B1, `(.L_x_284) ;  /* 0x0000010000017945 */ /* 0x000fe60003800000 */
[----:B------:R-:W-:Y:S01]  /*edd0*/  FMUL R10, R3, R16 ;  /* 0x00000010030a7220 */ /* 0x000fe20000400000 */
[----:B------:R-:W-:Y:S01]  /*ede0*/  ISETP.GT.AND P3, PT, R0, RZ, P1 ;  /* 0x000000ff0000720c */ /* 0x000fe20000f64270 */
[----:B------:R-:W-:Y:S01]  /*edf0*/  IMAD.IADD R165, R165, 0x1, R15 ;  /* 0x00000001a5a57824 */ /* 0x000fe200078e020f */
[----:B------:R-:W-:Y:S01]  /*ee00*/  IADD3 R152, P4, R152, R14, RZ ;  /* 0x0000000e98987210 */ /* 0x000fe20007f9e0ff */
[----:B------:R-:W-:Y:S01]  /*ee10*/  FFMA R10, R25, R2, R10 ;  /* 0x00000002190a7223 */ /* 0x000fe2000000000a */
[----:B------:R-:W-:-:S03]  /*ee20*/  IADD3 R14, P5, R18, R14, RZ ;  /* 0x0000000e120e7210 */ /* 0x000fc60007fbe0ff */
[----:B------:R-:W-:Y:S01]  /*ee30*/  IMAD.X R20, R165, 0x1, R21, P4 ;  /* 0x00000001a5147824 */ /* 0x000fe200020e0615 */
[----:B------:R-:W-:Y:S02]  /*ee40*/  F2FP.F16.F32.PACK_AB R3, RZ, R10 ;  /* 0x0000000aff03723e */ /* 0x000fe400000000ff */
[C---:B------:R-:W-:Y:S02]  /*ee50*/  LEA R10, P4, R152.reuse, R12, 0x1 ;  /* 0x0000000c980a7211 */ /* 0x040fe400078808ff */
[----:B------:R-:W-:Y:S02]  /*ee60*/  PRMT R17, R3, 0x7610, R17 ;  /* 0x0000761003117816 */ /* 0x000fe40000000011 */
[----:B------:R-:W-:Y:S02]  /*ee70*/  LEA.HI.X R11, R152, R13, R20, 0x1, P4 ;  /* 0x0000000d980b7211 */ /* 0x000fe400020f0c14 */
[----:B------:R-:W-:Y:S01]  /*ee80*/  PRMT R3, R23, 0x7610, R3 ;  /* 0x0000761017037816 */ /* 0x000fe20000000003 */
[----:B------:R0:W-:Y:S01]  /*ee90*/  @P2 STG.E.U16 desc[UR36][R8.64+0x2], R17 ;  /* 0x0000021108002986 */ /* 0x0001e2000c101524 */
[----:B------:R-:W-:Y:S05]  /*eea0*/  @!P3 BRA `(.L_x_285) ;  /* 0x000000000004b947 */ /* 0x000fea0003800000 */
[----:B------:R2:W5:Y:S02]  /*eeb0*/  LDG.E.LTC128B.U16 R3, desc[UR36][R10.64] ;  /* 0x000000240a037981 */ /* 0x000564000c1e1520 */
.L_x_285:
[----:B------:R-:W-:Y:S05]  /*eec0*/  BSYNC B1 ;  /* 0x0000000000017941 */ /* 0x000fea0003800000 */
.L_x_284:
[----:B--2--5:R-:W-:Y:S01]  /*eed0*/  HADD2.F32 R11, -RZ, R3.H0_H0 ;  /* 0x20000003ff0b7230 */ /* 0x024fe20000004100 */
[----:B------:R-:W-:Y:S01]  /*eee0*/  IADD3.X R15, R19, R165, RZ, P5, !PT ;  /* 0x000000a5130f7210 */ /* 0x000fe20002ffe4ff */
[----:B------:R-:W-:Y:S01]  /*eef0*/  BSSY B1, `(.L_x_286) ;  /* 0x000000e000017945 */ /* 0x000fe20003800000 */
[----:B------:R-:W-:Y:S02]  /*ef00*/  IADD3 R10, P2, R8, R158, RZ ;  /* 0x0000009e080a7210 */ /* 0x000fe40007f5e0ff */
[----:B------:R-:W-:Y:S01]  /*ef10*/  FMUL R11, R11, R16 ;  /* 0x000000100b0b7220 */ /* 0x000fe20000400000 */
[----:B------:R-:W-:Y:S01]  /*ef20*/  IMAD.WIDE.U32 R22, R22, UR43, R14 ;  /* 0x0000002b16167c25 */ /* 0x000fe2000f8e000e */
[----:B------:R-:W-:-:S03]  /*ef30*/  ISETP.GT.AND P5, PT, R0, 0x1, P1 ;  /* 0x000000010000780c */ /* 0x000fc60000fa4270 */
[----:B------:R-:W-:Y:S01]  /*ef40*/  FFMA R11, R26, R2, R11 ;  /* 0x000000021a0b7223 */ /* 0x000fe2000000000b */
[----:B------:R-:W-:Y:S01]  /*ef50*/  IMAD.IADD R157, R157, 0x1, R23 ;  /* 0x000000019d9d7824 */ /* 0x000fe200078e0217 */
[----:B------:R-:W-:-:S03]  /*ef60*/  LEA R12, P4, R22, R12, 0x1 ;  /* 0x0000000c160c7211 */ /* 0x000fc600078808ff */
[----:B------:R-:W-:Y:S01]  /*ef70*/  F2FP.F16.F32.PACK_AB R14, RZ, R11 ;  /* 0x0000000bff0e723e */ /* 0x000fe200000000ff */
[----:B------:R-:W-:Y:S01]  /*ef80*/  IMAD.X R11, R9, 0x1, R156, P2 ;  /* 0x00000001090b7824 */ /* 0x000fe200010e069c */
[----:B------:R-:W-:-:S04]  /*ef90*/  LEA.HI.X R13, R22, R13, R157, 0x1, P4 ;  /* 0x0000000d160d7211 */ /* 0x000fc800020f0c9d */
[----:B------:R2:W-:Y:S01]  /*efa0*/  @P3 STG.E.U16 desc[UR36][R10.64], R14 ;  /* 0x0000000e0a003986 */ /* 0x0005e2000c101524 */
[----:B------:R-:W-:Y:S05]  /*efb0*/  @!P5 BRA `(.L_x_287) ;  /* 0x000000000004d947 */ /* 0x000fea0003800000 */
[----:B------:R3:W5:Y:S02]  /*efc0*/  LDG.E.LTC128B.U16 R3, desc[UR36][R12.64+0x2] ;  /* 0x000002240c037981 */ /* 0x000764000c1e1520 */
.L_x_287:
[----:B------:R-:W-:Y:S05]  /*efd0*/  BSYNC B1 ;  /* 0x0000000000017941 */ /* 0x000fea0003800000 */
.L_x_286:
[----:B-----5:R-:W-:Y:S01]  /*efe0*/  HADD2.F32 R15, -RZ, R3.H0_H0 ;  /* 0x20000003ff0f7230 */ /* 0x020fe20000004100 */
[----:B------:R-:W-:Y:S01]  /*eff0*/  ISETP.GT.AND P2, PT, R0, 0x8, P0 ;  /* 0x000000080000780c */ /* 0x000fe20000744270 */
[----:B------:R-:W-:Y:S03]  /*f000*/  BSSY B1, `(.L_x_288) ;  /* 0x0000007000017945 */ /* 0x000fe60003800000 */
[----:B--2---:R-:W-:-:S04]  /*f010*/  FMUL R14, R15, R16 ;  /* 0x000000100f0e7220 */ /* 0x004fc80000400000 */
[----:B------:R-:W-:-:S05]  /*f020*/  FFMA R14, R27, R2, R14 ;  /* 0x000000021b0e7223 */ /* 0x000fca000000000e */
[----:B------:R-:W-:-:S05]  /*f030*/  F2FP.F16.F32.PACK_AB R14, RZ, R14 ;  /* 0x0000000eff0e723e */ /* 0x000fca00000000ff */
[----:B------:R2:W-:Y:S01]  /*f040*/  @P5 STG.E.U16 desc[UR36][R10.64+0x2], R14 ;  /* 0x0000020e0a005986 */ /* 0x0005e2000c101524 */
[----:B------:R-:W-:Y:S05]  /*f050*/  @!P2 BRA `(.L_x_289) ;  /* 0x000000000004a947 */ /* 0x000fea0003800000 */
[----:B------:R4:W5:Y:S02]  /*f060*/  LDG.E.LTC128B.U16 R3, desc[UR36][R6.64+0x10] ;  /* 0x0000102406037981 */ /* 0x000964000c1e1520 */
.L_x_289:
[----:B------:R-:W-:Y:S05]  /*f070*/  BSYNC B1 ;  /* 0x0000000000017941 */ /* 0x000fea0003800000 */
.L_x_288:
[----:B--2--5:R-:W-:Y:S01]  /*f080*/  HADD2.F32 R11, -RZ, R3.H0_H0 ;  /* 0x20000003ff0b7230 */ /* 0x024fe20000004100 */
[----:B------:R-:W-:Y:S01]  /*f090*/  ISETP.GT.AND P3, PT, R0, 0x9, P0 ;  /* 0x000000090000780c */ /* 0x000fe20000764270 */
[----:B------:R-:W-:Y:S03]  /*f0a0*/  BSSY B1, `(.L_x_290) ;  /* 0x0000007000017945 */ /* 0x000fe60003800000 */
[----:B------:R-:W-:-:S04]  /*f0b0*/  FMUL R11, R11, R16 ;  /* 0x000000100b0b7220 */ /* 0x000fc80000400000 */
[----:B------:R-:W-:-:S05]  /*f0c0*/  FFMA R11, R28, R2, R11 ;  /* 0x000000021c0b7223 */ /* 0x000fca000000000b */
[----:B------:R-:W-:-:S05]  /*f0d0*/  F2FP.F16.F32.PACK_AB R11, RZ, R11 ;  /* 0x0000000bff0b723e */ /* 0x000fca00000000ff */
[----:B------:R2:W-:Y:S01]  /*f0e0*/  @P2 STG.E.U16 desc[UR36][R8.64+0x10], R11 ;  /* 0x0000100b08002986 */ /* 0x0005e2000c101524 */
[----:B------:R-:W-:Y:S05]  /*f0f0*/  @!P3 BRA `(.L_x_291) ;  /* 0x000000000004b947 */ /* 0x000fea0003800000 */
[----:B------:R0:W5:Y:S02]  /*f100*/  LDG.E.LTC128B.U16 R3, desc[UR36][R6.64+0x12] ;  /* 0x0000122406037981 */ /* 0x000164000c1e1520 */
.L_x_291:
[----:B------:R-:W-:Y:S05]  /*f110*/  BSYNC B1 ;  /* 0x0000000000017941 */ /* 0x000fea0003800000 */
.L_x_290:
        /* <DEDUP_REMOVED lines=9> */
.L_x_293:
[----:B------:R-:W-:Y:S05]  /*f1b0*/  BSYNC B1 ;  /* 0x0000000000017941 */ /* 0x000fea0003800000 */
.L_x_292:
[----:B-----5:R-:W-:Y:S01]  /*f1c0*/  HADD2.F32 R11, -RZ, R3.H0_H0 ;  /* 0x20000003ff0b7230 */ /* 0x020fe20000004100 */
[----:B--2---:R-:W-:Y:S01]  /*f1d0*/  IADD3 R10, P3, R158, R8, RZ ;  /* 0x000000089e0a7210 */ /* 0x004fe20007f7e0ff */
[----:B------:R-:W-:Y:S01]  /*f1e0*/  BSSY B1, `(.L_x_294) ;  /* 0x0000009000017945 */ /* 0x000fe20003800000 */
[----:B------:R-:W-:Y:S02]  /*f1f0*/  ISETP.GT.AND P2, PT, R0, 0x9, P1 ;  /* 0x000000090000780c */ /* 0x000fe40000f44270 */
[----:B------:R-:W-:-:S04]  /*f200*/  FMUL R11, R11, R16 ;  /* 0x000000100b0b7220 */ /* 0x000fc80000400000 */
[----:B------:R-:W-:-:S05]  /*f210*/  FFMA R11, R30, R2, R11 ;  /* 0x000000021e0b7223 */ /* 0x000fca000000000b */
[----:B------:R-:W-:Y:S02]  /*f220*/  F2FP.F16.F32.PACK_AB R14, RZ, R11 ;  /* 0x0000000bff0e723e */ /* 0x000fe400000000ff */
[----:B------:R-:W-:-:S05]  /*f230*/  IADD3.X R11, R156, R9, RZ, P3, !PT ;  /* 0x000000099c0b7210 */ /* 0x000fca0001ffe4ff */
[----:B------:R2:W-:Y:S01]  /*f240*/  @P4 STG.E.U16 desc[UR36][R10.64+0x10], R14 ;  /* 0x0000100e0a004986 */ /* 0x0005e2000c101524 */
[----:B------:R-:W-:Y:S05]  /*f250*/  @!P2 BRA `(.L_x_295) ;  /* 0x000000000004a947 */ /* 0x000fea0003800000 */
[----:B------:R0:W5:Y:S02]  /*f260*/  LDG.E.LTC128B.U16 R3, desc[UR36][R12.64+0x12] ;  /* 0x000012240c037981 */ /* 0x000164000c1e1520 */
.L_x_295:
[----:B------:R-:W-:Y:S05]  /*f270*/  BSYNC B1 ;  /* 0x0000000000017941 */ /* 0x000fea0003800000 */
.L_x_294:
[----:B--2--5:R-:W-:Y:S01]  /*f280*/  HADD2.F32 R11, -RZ, R3.H0_H0 ;  /* 0x20000003ff0b7230 */ /* 0x024fe20000004100 */
[----:B------:R-:W-:Y:S01]  /*f290*/  IADD3 R158, P3, P4, R158, R4, R159 ;  /* 0x000000049e9e7210 */ /* 0x000fe20007c7e09f */
[----:B------:R-:W-:Y:S01]  /*f2a0*/  BSSY B1, `(.L_x_296) ;  /* 0x0000009000017945 */ /* 0x000fe20003800000 */
[----:B------:R-:W-:Y:S02]  /*f2b0*/  ISETP.GT.AND P5, PT, R0, 0x10, P0 ;  /* 0x000000100000780c */ /* 0x000fe400007a4270 */
[----:B------:R-:W-:Y:S01]  /*f2c0*/  FMUL R10, R11, R16 ;  /* 0x000000100b0a7220 */ /* 0x000fe20000400000 */
[----:B------:R-:W-:-:S03]  /*f2d0*/  IADD3.X R159, R156, R5, R161, P3, P4 ;  /* 0x000000059c9f7210 */ /* 0x000fc60001fe84a1 */
[----:B------:R-:W-:-:S05]  /*f2e0*/  FFMA R10, R31, R2, R10 ;  /* 0x000000021f0a7223 */ /* 0x000fca000000000a */
[----:B------:R-:W-:-:S05]  /*f2f0*/  F2FP.F16.F32.PACK_AB R10, RZ, R10 ;  /* 0x0000000aff0a723e */ /* 0x000fca00000000ff */
[----:B------:R2:W-:Y:S01]  /*f300*/  @P2 STG.E.U16 desc[UR36][R158.64+0x12], R10 ;  /* 0x0000120a9e002986 */ /* 0x0005e2000c101524 */
[----:B------:R-:W-:Y:S05]  /*f310*/  @!P5 BRA `(.L_x_297) ;  /* 0x000000000004d947 */ /* 0x000fea0003800000 */
[----:B------:R0:W5:Y:S02]  /*f320*/  LDG.E.LTC128B.U16 R3, desc[UR36][R6.64+0x20] ;  /* 0x0000202406037981 */ /* 0x000164000c1e1520 */
.L_x_297:
[----:B------:R-:W-:Y:S05]  /*f330*/  BSYNC B1 ;  /* 0x0000000000017941 */ /* 0x000fea0003800000 */
.L_x_296:
[----:B-----5:R-:W-:Y:S01]  /*f340*/  HADD2.F32 R5, -RZ, R3.H0_H0 ;  /* 0x20000003ff057230 */ /* 0x020fe20000004100 */
        /* <DEDUP_REMOVED lines=8> */
.L_x_299:
[----:B------:R-:W-:Y:S05]  /*f3d0*/  BSYNC B1 ;  /* 0x0000000000017941 */ /* 0x000fea0003800000 */
.L_x_298:
[----:B0----5:R-:W-:Y:S01]  /*f3e0*/  HADD2.F32 R5, -RZ, R3.H0_H0 ;  /* 0x20000003ff057230 */ /* 0x021fe20000004100 */
        /* <DEDUP_REMOVED lines=8> */
.L_x_301:
[----:B------:R-:W-:Y:S05]  /*f470*/  BSYNC B1 ;  /* 0x0000000000017941 */ /* 0x000fea0003800000 */
.L_x_300:
[----:B-----5:R-:W-:Y:S01]  /*f480*/  HADD2.F32 R5, -RZ, R3.H0_H0 ;  /* 0x20000003ff057230 */ /* 0x020fe20000004100 */
[----:B------:R-:W-:Y:S01]  /*f490*/  ISETP.GT.AND P2, PT, R0, 0x11, P1 ;  /* 0x000000110000780c */ /* 0x000fe20000f44270 */
[----:B0-----:R-:W-:Y:S01]  /*f4a0*/  @P3 IMAD.MOV.U32 R4, RZ, RZ, R158 ;  /* 0x000000ffff043224 */ /* 0x001fe200078e009e */
[----:B------:R-:W-:Y:S02]  /*f4b0*/  BSSY B1, `(.L_x_302) ;  /* 0x0000009000017945 */ /* 0x000fe40003800000 */
[----:B------:R-:W-:-:S04]  /*f4c0*/  FMUL R5, R5, R16 ;  /* 0x0000001005057220 */ /* 0x000fc80000400000 */
[----:B------:R-:W-:-:S05]  /*f4d0*/  FFMA R5, R34, R2, R5 ;  /* 0x0000000222057223 */ /* 0x000fca0000000005 */
[----:B------:R-:W-:-:S04]  /*f4e0*/  F2FP.F16.F32.PACK_AB R5, RZ, R5 ;  /* 0x00000005ff05723e */ /* 0x000fc800000000ff */
[----:B--2---:R-:W-:Y:S01]  /*f4f0*/  PRMT R10, R5, 0x7610, R10 ;  /* 0x00007610050a7816 */ /* 0x004fe2000000000a */
[----:B------:R-:W-:-:S05]  /*f500*/  @P3 IMAD.MOV.U32 R5, RZ, RZ, R159 ;  /* 0x000000ffff053224 */ /* 0x000fca00078e009f */
[----:B------:R0:W-:Y:S01]  /*f510*/  @P3 STG.E.U16 desc[UR36][R4.64+0x20], R10 ;  /* 0x0000200a04003986 */ /* 0x0001e2000c101524 */
[----:B------:R-:W-:Y:S05]  /*f520*/  @!P2 BRA `(.L_x_303) ;  /* 0x000000000004a947 */ /* 0x000fea0003800000 */
[----:B------:R2:W5:Y:S02]  /*f530*/  LDG.E.LTC128B.U16 R3, desc[UR36][R12.64+0x22] ;  /* 0x000022240c037981 */ /* 0x000564000c1e1520 */
.L_x_303:
[----:B------:R-:W-:Y:S05]  /*f540*/  BSYNC B1 ;  /* 0x0000000000017941 */ /* 0x000fea0003800000 */
.L_x_302:
[----:B0----5:R-:W-:Y:S01]  /*f550*/  HADD2.F32 R5, -RZ, R3.H0_H0 ;  /* 0x20000003ff057230 */ /* 0x021fe20000004100 */
[----:B------:R-:W-:Y:S01]  /*f560*/  ISETP.GT.AND P3, PT, R0, 0x18, P0 ;  /* 0x000000180000780c */ /* 0x000fe20000764270 */
[----:B------:R-:W-:Y:S03]  /*f570*/  BSSY B1, `(.L_x_304) ;  /* 0x000000a000017945 */ /* 0x000fe60003800000 */
[----:B------:R-:W-:Y:S01]  /*f580*/  FMUL R4, R5, R16 ;  /* 0x0000001005047220 */ /* 0x000fe20000400000 */
[----:B------:R-:W-:-:S03]  /*f590*/  @P2 IMAD.MOV.U32 R5, RZ, RZ, R159 ;  /* 0x000000ffff052224 */ /* 0x000fc600078e009f */
[----:B------:R-:W-:-:S05]  /*f5a0*/  FFMA R4, R35, R2, R4 ;  /* 0x0000000223047223 */ /* 0x000fca0000000004 */
[----:B------:R-:W-:-:S04]  /*f5b0*/  F2FP.F16.F32.PACK_AB R4, RZ, R4 ;  /* 0x00000004ff04723e */ /* 0x000fc800000000ff */
[----:B------:R-:W-:Y:S02]  /*f5c0*/  PRMT R10, R4, 0x7610, R10 ;  /* 0x00007610040a7816 */ /* 0x000fe4000000000a */
[----:B------:R-:W-:-:S05]  /*f5d0*/  @P2 MOV R4, R158 ;  /* 0x0000009e00042202 */ /* 0x000fca0000000f00 */
[----:B------:R0:W-:Y:S01]  /*f5e0*/  @P2 STG.E.U16 desc[UR36][R4.64+0x22], R10 ;  /* 0x0000220a04002986 */ /* 0x0001e2000c101524 */
[----:B------:R-:W-:Y:S05]  /*f5f0*/  @!P3 BRA `(.L_x_305) ;  /* 0x000000000004b947 */ /* 0x000fea0003800000 */
[----:B------:R0:W5:Y:S02]  /*f600*/  LDG.E.LTC128B.U16 R3, desc[UR36][R6.64+0x30] ;  /* 0x0000302406037981 */ /* 0x000164000c1e1520 */
.L_x_305:
[----:B------:R-:W-:Y:S05]  /*f610*/  BSYNC B1 ;  /* 0x0000000000017941 */ /* 0x000fea0003800000 */
.L_x_304:
        /* <DEDUP_REMOVED lines=9> */
.L_x_307:
[----:B------:R-:W-:Y:S05]  /*f6b0*/  BSYNC B1 ;  /* 0x0000000000017941 */ /* 0x000fea0003800000 */
.L_x_306:
        /* <DEDUP_REMOVED lines=9> */
.L_x_309:
[----:B------:R-:W-:Y:S05]  /*f750*/  BSYNC B1 ;  /* 0x0000000000017941 */ /* 0x000fea0003800000 */
.L_x_308:
[----:B-----5:R-:W-:Y:S01]  /*f760*/  HADD2.F32 R5, -RZ, R3.H0_H0 ;  /* 0x20000003ff057230 */ /* 0x020fe20000004100 */
[----:B------:R-:W-:Y:S01]  /*f770*/  ISETP.GT.AND P2, PT, R0, 0x19, P1 ;  /* 0x000000190000780c */ /* 0x000fe20000f44270 */
[----:B0-----:R-:W-:Y:S01]  /*f780*/  @P3 IMAD.MOV.U32 R4, RZ, RZ, R158 ;  /* 0x000000ffff043224 */ /* 0x001fe200078e009e */
[----:B------:R-:W-:Y:S02]  /*f790*/  BSSY B1, `(.L_x_310) ;  /* 0x0000009000017945 */ /* 0x000fe40003800000 */
[----:B------:R-:W-:-:S04]  /*f7a0*/  FMUL R5, R5, R16 ;  /* 0x0000001005057220 */ /* 0x000fc80000400000 */
[----:B------:R-:W-:-:S05]  /*f7b0*/  FFMA R5, R38, R2, R5 ;  /* 0x0000000226057223 */ /* 0x000fca0000000005 */
[----:B------:R-:W-:-:S04]  /*f7c0*/  F2FP.F16.F32.PACK_AB R5, RZ, R5 ;  /* 0x00000005ff05723e */ /* 0x000fc800000000ff */
[----:B------:R-:W-:Y:S02]  /*f7d0*/  PRMT R10, R5, 0x7610, R10 ;  /* 0x00007610050a7816 */ /* 0x000fe4000000000a */
[----:B------:R-:W-:-:S05]  /*f7e0*/  @P3 MOV R5, R159 ;  /* 0x0000009f00053202 */ /* 0x000fca0000000f00 */
[----:B------:R0:W-:Y:S01]  /*f7f0*/  @P3 STG.E.U16 desc[UR36][R4.64+0x30], R10 ;  /* 0x0000300a04003986 */ /* 0x0001e2000c101524 */
[----:B------:R-:W-:Y:S05]  /*f800*/  @!P2 BRA `(.L_x_311) ;  /* 0x000000000004a947 */ /* 0x000fea0003800000 */
[----:B------:R0:W5:Y:S02]  /*f810*/  LDG.E.LTC128B.U16 R3, desc[UR36][R12.64+0x32] ;  /* 0x000032240c037981 */ /* 0x000164000c1e1520 */
.L_x_311:
[----:B------:R-:W-:Y:S05]  /*f820*/  BSYNC B1 ;  /* 0x0000000000017941 */ /* 0x000fea0003800000 */
.L_x_310:
[----:B0----5:R-:W-:Y:S01]  /*f830*/  HADD2.F32 R5, -RZ, R3.H0_H0 ;  /* 0x20000003ff057230 */ /* 0x021fe20000004100 */
[----:B------:R-:W-:Y:S01]  /*f840*/  ISETP.GT.AND P3, PT, R0, 0x20, P0 ;  /* 0x000000200000780c */ /* 0x000fe20000764270 */
[----:B------:R-:W-:Y:S03]  /*f850*/  BSSY B1, `(.L_x_312) ;  /* 0x000000a000017945 */ /* 0x000fe60003800000 */
[----:B------:R-:W-:Y:S01]  /*f860*/  FMUL R4, R5, R16 ;  /* 0x0000001005047220 */ /* 0x000fe20000400000 */
[----:B------:R-:W-:-:S03]  /*f870*/  @P2 IMAD.MOV.U32 R5, RZ, RZ, R159 ;  /* 0x000000ffff052224 */ /* 0x000fc600078e009f */
[----:B------:R-:W-:-:S05]  /*f880*/  FFMA R4, R39, R2, R4 ;  /* 0x0000000227047223 */ /* 0x000fca0000000004 */
[----:B------:R-:W-:-:S04]  /*f890*/  F2FP.F16.F32.PACK_AB R4, RZ, R4 ;  /* 0x00000004ff04723e */ /* 0x000fc800000000ff */
[----:B------:R-:W-:Y:S01]  /*f8a0*/  PRMT R10, R4, 0x7610, R10 ;  /* 0x00007610040a7816 */ /* 0x000fe2000000000a */
[----:B------:R-:W-:-:S05]  /*f8b0*/  @P2 IMAD.MOV.U32 R4, RZ, RZ, R158 ;  /* 0x000000ffff042224 */ /* 0x000fca00078e009e */
[----:B------:R0:W-:Y:S01]  /*f8c0*/  @P2 STG.E.U16 desc[UR36][R4.64+0x32], R10 ;  /* 0x0000320a04002986 */ /* 0x0001e2000c101524 */
[----:B------:R-:W-:Y:S05]  /*f8d0*/  @!P3 BRA `(.L_x_313) ;  /* 0x000000000004b947 */ /* 0x000fea0003800000 */
[----:B------:R0:W5:Y:S02]  /*f8e0*/  LDG.E.LTC128B.U16 R3, desc[UR36][R6.64+0x40] ;  /* 0x0000402406037981 */ /* 0x000164000c1e1520 */
.L_x_313:
[----:B------:R-:W-:Y:S05]  /*f8f0*/  BSYNC B1 ;  /* 0x0000000000017941 */ /* 0x000fea0003800000 */
.L_x_312:
        /* <DEDUP_REMOVED lines=9> */
.L_x_315:
[----:B------:R-:W-:Y:S05]  /*f990*/  BSYNC B1 ;  /* 0x0000000000017941 */ /* 0x000fea0003800000 */
.L_x_314:
        /* <DEDUP_REMOVED lines=9> */
.L_x_317:
[----:B------:R-:W-:Y:S05]  /*fa30*/  BSYNC B1 ;  /* 0x0000000000017941 */ /* 0x000fea0003800000 */
.L_x_316:
[----:B-----5:R-:W-:Y:S01]  /*fa40*/  HADD2.F32 R5, -RZ, R3.H0_H0 ;  /* 0x20000003ff057230 */ /* 0x020fe20000004100 */
[----:B0-----:R-:W-:Y:S01]  /*fa50*/  @P3 MOV R4, R158 ;  /* 0x0000009e00043202 */ /* 0x001fe20000000f00 */
[----:B------:R-:W-:Y:S01]  /*fa60*/  BSSY B1, `(.L_x_318) ;  /* 0x000000a000017945 */ /* 0x000fe20003800000 */
[----:B------:R-:W-:Y:S02]  /*fa70*/  ISETP.GT.AND P2, PT, R0, 0x21, P1 ;  /* 0x000000210000780c */ /* 0x000fe40000f44270 */
[----:B------:R-:W-:-:S04]  /*fa80*/  FMUL R5, R5, R16 ;  /* 0x0000001005057220 */ /* 0x000fc80000400000 */
[----:B------:R-:W-:-:S05]  /*fa90*/  FFMA R5, R42, R2, R5 ;  /* 0x000000022a057223 */ /* 0x000fca0000000005 */
[----:B------:R-:W-:-:S04]  /*faa0*/  F2FP.F16.F32.PACK_AB R5, RZ, R5 ;  /* 0x00000005ff05723e */ /* 0x000fc800000000ff */
[----:B------:R-:W-:Y:S01]  /*fab0*/  PRMT R10, R5, 0x7610, R10 ;  /* 0x00007610050a7816 */ /* 0x000fe2000000000a */
[----:B------:R-:W-:-:S05]  /*fac0*/  @P3 IMAD.MOV.U32 R5, RZ, RZ, R159 ;  /* 0x000000ffff053224 */ /* 0x000fca00078e009f */
[----:B------:R0:W-:Y:S01]  /*fad0*/  @P3 STG.E.U16 desc[UR36][R4.64+0x40], R10 ;  /* 0x0000400a04003986 */ /* 0x0001e2000c101524 */
[----:B------:R-:W-:Y:S05]  /*fae0*/  @!P2 BRA `(.L_x_319) ;  /* 0x000000000004a947 */ /* 0x000fea0003800000 */
[----:B------:R0:W5:Y:S02]  /*faf0*/  LDG.E.LTC128B.U16 R3, desc[UR36][R12.64+0x42] ;  /* 0x000042240c037981 */ /* 0x000164000c1e1520 */
.L_x_319:
[----:B------:R-:W-:Y:S05]  /*fb00*/  BSYNC B1 ;  /* 0x0000000000017941 */ /* 0x000fea0003800000 */
.L_x_318:
[----:B0----5:R-:W-:Y:S01]  /*fb10*/  HADD2.F32 R5, -RZ, R3.H0_H0 ;  /* 0x20000003ff057230 */ /* 0x021fe20000004100 */
[----:B------:R-:W-:Y:S01]  /*fb20*/  ISETP.GT.AND P3, PT, R0, 0x28, P0 ;  /* 0x000000280000780c */ /* 0x000fe20000764270 */
[----:B------:R-:W-:Y:S03]  /*fb30*/  BSSY B1, `(.L_x_320) ;  /* 0x000000a000017945 */ /* 0x000fe60003800000 */
[----:B------:R-:W-:Y:S01]  /*fb40*/  FMUL R4, R5, R16 ;  /* 0x0000001005047220 */ /* 0x000fe20000400000 */
[----:B------:R-:W-:-:S03]  /*fb50*/  @P2 MOV R5, R159 ;  /* 0x0000009f00052202 */ /* 0x000fc60000000f00 */
[----:B------:R-:W-:-:S05]  /*fb60*/  FFMA R4, R43, R2, R4 ;  /* 0x000000022b047223 */ /* 0x000fca0000000004 */
[----:B------:R-:W-:-:S04]  /*fb70*/  F2FP.F16.F32.PACK_AB R4, RZ, R4 ;  /* 0x00000004ff04723e */ /* 0x000fc800000000ff */
[----:B------:R-:W-:Y:S01]  /*fb80*/  PRMT R10, R4, 0x7610, R10 ;  /* 0x00007610040a7816 */ /* 0x000fe2000000000a */
[----:B------:R-:W-:-:S05]  /*fb90*/  @P2 IMAD.MOV.U32 R4, RZ, RZ, R158 ;  /* 0x000000ffff042224 */ /* 0x000fca00078e009e */
[----:B------:R0:W-:Y:S01]  /*fba0*/  @P2 STG.E.U16 desc[UR36][R4.64+0x42], R10 ;  /* 0x0000420a04002986 */ /* 0x0001e2000c101524 */
[----:B------:R-:W-:Y:S05]  /*fbb0*/  @!P3 BRA `(.L_x_321) ;  /* 0x000000000004b947 */ /* 0x000fea0003800000 */
[----:B------:R0:W5:Y:S02]  /*fbc0*/  LDG.E.LTC128B.U16 R3, desc[UR36][R6.64+0x50] ;  /* 0x0000502406037981 */ /* 0x000164000c1e1520 */
.L_x_321:
[----:B------:R-:W-:Y:S05]  /*fbd0*/  BSYNC B1 ;  /* 0x0000000000017941 */ /* 0x000fea0003800000 */
.L_x_320:
        /* <DEDUP_REMOVED lines=9> */
.L_x_323:
[----:B------:R-:W-:Y:S05]  /*fc70*/  BSYNC B1 ;  /* 0x0000000000017941 */ /* 0x000fea0003800000 */
.L_x_322:
        /* <DEDUP_REMOVED lines=9> */
.L_x_325:
[----:B------:R-:W-:Y:S05]  /*fd10*/  BSYNC B1 ;  /* 0x0000000000017941 */ /* 0x000fea0003800000 */
.L_x_324:
[----:B-----5:R-:W-:Y:S01]  /*fd20*/  HADD2.F32 R5, -RZ, R3.H0_H0 ;  /* 0x20000003ff057230 */ /* 0x020fe20000004100 */
[----:B------:R-:W-:Y:S01]  /*fd30*/  ISETP.GT.AND P2, PT, R0, 0x29, P1 ;  /* 0x000000290000780c */ /* 0x000fe20000f44270 */
[----:B0-----:R-:W-:Y:S01]  /*fd40*/  @P3 IMAD.MOV.U32 R4, RZ, RZ, R158 ;  /* 0x000000ffff043224 */ /* 0x001fe200078e009e */
[----:B------:R-:W-:Y:S02]  /*fd50*/  BSSY B1, `(.L_x_326) ;  /* 0x0000009000017945 */ /* 0x000fe40003800000 */
        /* <DEDUP_REMOVED lines=8> */
.L_x_327:
[----:B------:R-:W-:Y:S05]  /*fde0*/  BSYNC B1 ;  /* 0x0000000000017941 */ /* 0x000fea0003800000 */
.L_x_326:
        /* <DEDUP_REMOVED lines=12> */
.L_x_329:
[----:B------:R-:W-:Y:S05]  /*feb0*/  BSYNC B1 ;  /* 0x0000000000017941 */ /* 0x000fea0003800000 */
.L_x_328:
        /* <DEDUP_REMOVED lines=9> */
.L_x_331:
[----:B------:R-:W-:Y:S05]  /*ff50*/  BSYNC B1 ;  /* 0x0000000000017941 */ /* 0x000fea0003800000 */
.L_x_330:
        /* <DEDUP_REMOVED lines=9> */
.L_x_333:
[----:B------:R-:W-:Y:S05]  /*fff0*/  BSYNC B1 ;  /* 0x0000000000017941 */ /* 0x000fea0003800000 */
.L_x_332:
        /* <DEDUP_REMOVED lines=12> */
.L_x_335:
[----:B------:R-:W-:Y:S05]  /*100c0*/  BSYNC B1 ;  /* 0x0000000000017941 */ /* 0x000fea0003800000 */
.L_x_334:
        /* <DEDUP_REMOVED lines=12> */
.L_x_337:
[----:B------:R-:W-:Y:S05]  /*10190*/  BSYNC B1 ;  /* 0x0000000000017941 */ /* 0x000fea0003800000 */
.L_x_336:
        /* <DEDUP_REMOVED lines=9> */
.L_x_339:
[----:B------:R-:W-:Y:S05]  /*10230*/  BSYNC B1 ;  /* 0x0000000000017941 */ /* 0x000fea0003800000 */
.L_x_338:
        /* <DEDUP_REMOVED lines=9> */
.L_x_341:
[----:B------:R-:W-:Y:S05]  /*102d0*/  BSYNC B1 ;  /* 0x0000000000017941 */ /* 0x000fea0003800000 */
.L_x_340:
        /* <DEDUP_REMOVED lines=12> */
.L_x_343:
[----:B------:R-:W-:Y:S05]  /*103a0*/  BSYNC B1 ;  /* 0x0000000000017941 */ /* 0x000fea0003800000 */
.L_x_342:
        /* <DEDUP_REMOVED lines=12> */
.L_x_345:
[----:B------:R-:W-:Y:S05]  /*10470*/  BSYNC B1 ;  /* 0x0000000000017941 */ /* 0x000fea0003800000 */
.L_x_344:
        /* <DEDUP_REMOVED lines=9> */
.L_x_347:
[----:B------:R-:W-:Y:S05]  /*10510*/  BSYNC B1 ;  /* 0x0000000000017941 */ /* 0x000fea0003800000 */
.L_x_346:
        /* <DEDUP_REMOVED lines=9> */
.L_x_349:
[----:B------:R-:W-:Y:S05]  /*105b0*/  BSYNC B1 ;  /* 0x0000000000017941 */ /* 0x000fea0003800000 */
.L_x_348:
        /* <DEDUP_REMOVED lines=12> */
.L_x_351:
[----:B------:R-:W-:Y:S05]  /*10680*/  BSYNC B1 ;  /* 0x0000000000017941 */ /* 0x000fea0003800000 */
.L_x_350:
        /* <DEDUP_REMOVED lines=12> */
.L_x_353:
[----:B------:R-:W-:Y:S05]  /*10750*/  BSYNC B1 ;  /* 0x0000000000017941 */ /* 0x000fea0003800000 */
.L_x_352:
        /* <DEDUP_REMOVED lines=9> */
.L_x_355:
[----:B------:R-:W-:Y:S05]  /*107f0*/  BSYNC B1 ;  /* 0x0000000000017941 */ /* 0x000fea0003800000 */
.L_x_354:
        /* <DEDUP_REMOVED lines=9> */
.L_x_357:
[----:B------:R-:W-:Y:S05]  /*10890*/  BSYNC B1 ;  /* 0x0000000000017941 */ /* 0x000fea0003800000 */
.L_x_356:
        /* <DEDUP_REMOVED lines=12> */
.L_x_359:
[----:B------:R-:W-:Y:S05]  /*10960*/  BSYNC B1 ;  /* 0x0000000000017941 */ /* 0x000fea0003800000 */
.L_x_358:
        /* <DEDUP_REMOVED lines=12> */
.L_x_361:
[----:B------:R-:W-:Y:S05]  /*10a30*/  BSYNC B1 ;  /* 0x0000000000017941 */ /* 0x000fea0003800000 */
.L_x_360:
        /* <DEDUP_REMOVED lines=9> */
.L_x_363:
[----:B------:R-:W-:Y:S05]  /*10ad0*/  BSYNC B1 ;  /* 0x0000000000017941 */ /* 0x000fea0003800000 */
.L_x_362:
        /* <DEDUP_REMOVED lines=9> */
.L_x_365:
[----:B------:R-:W-:Y:S05]  /*10b70*/  BSYNC B1 ;  /* 0x0000000000017941 */ /* 0x000fea0003800000 */
.L_x_364:
        /* <DEDUP_REMOVED lines=12> */
.L_x_367:
[----:B------:R-:W-:Y:S05]  /*10c40*/  BSYNC B1 ;  /* 0x0000000000017941 */ /* 0x000fea0003800000 */
.L_x_366:
        /* <DEDUP_REMOVED lines=12> */
.L_x_369:
[----:B------:R-:W-:Y:S05]  /*10d10*/  BSYNC B1 ;  /* 0x0000000000017941 */ /* 0x000fea0003800000 */
.L_x_368:
        /* <DEDUP_REMOVED lines=9> */
.L_x_371:
[----:B------:R-:W-:Y:S05]  /*10db0*/  BSYNC B1 ;  /* 0x0000000000017941 */ /* 0x000fea0003800000 */
.L_x_370:
        /* <DEDUP_REMOVED lines=9> */
.L_x_373:
[----:B------:R-:W-:Y:S05]  /*10e50*/  BSYNC B1 ;  /* 0x0000000000017941 */ /* 0x000fea0003800000 */
.L_x_372:
        /* <DEDUP_REMOVED lines=12> */
.L_x_375:
[----:B------:R-:W-:Y:S05]  /*10f20*/  BSYNC B1 ;  /* 0x0000000000017941 */ /* 0x000fea0003800000 */
.L_x_374:
        /* <DEDUP_REMOVED lines=12> */
.L_x_377:
[----:B------:R-:W-:Y:S05]  /*10ff0*/  BSYNC B1 ;  /* 0x0000000000017941 */ /* 0x000fea0003800000 */
.L_x_376:
        /* <DEDUP_REMOVED lines=9> */
.L_x_379:
[----:B------:R-:W-:Y:S05]  /*11090*/  BSYNC B1 ;  /* 0x0000000000017941 */ /* 0x000fea0003800000 */
.L_x_378:
        /* <DEDUP_REMOVED lines=9> */
.L_x_381:
[----:B------:R-:W-:Y:S05]  /*11130*/  BSYNC B1 ;  /* 0x0000000000017941 */ /* 0x000fea0003800000 */
.L_x_380:
        /* <DEDUP_REMOVED lines=12> */
.L_x_383:
[----:B------:R-:W-:Y:S05]  /*11200*/  BSYNC B1 ;  /* 0x0000000000017941 */ /* 0x000fea0003800000 */
.L_x_382:
        /* <DEDUP_REMOVED lines=12> */
.L_x_385:
[----:B------:R-:W-:Y:S05]  /*112d0*/  BSYNC B1 ;  /* 0x0000000000017941 */ /* 0x000fea0003800000 */
.L_x_384:
        /* <DEDUP_REMOVED lines=9> */
.L_x_387:
[----:B------:R-:W-:Y:S05]  /*11370*/  BSYNC B1 ;  /* 0x0000000000017941 */ /* 0x000fea0003800000 */
.L_x_386:
        /* <DEDUP_REMOVED lines=9> */
.L_x_389:
[----:B------:R-:W-:Y:S05]  /*11410*/  BSYNC B1 ;  /* 0x0000000000017941 */ /* 0x000fea0003800000 */
.L_x_388:
        /* <DEDUP_REMOVED lines=12> */
.L_x_391:
[----:B------:R-:W-:Y:S05]  /*114e0*/  BSYNC B1 ;  /* 0x0000000000017941 */ /* 0x000fea0003800000 */
.L_x_390:
        /* <DEDUP_REMOVED lines=12> */
.L_x_393:
[----:B------:R-:W-:Y:S05]  /*115b0*/  BSYNC B1 ;  /* 0x0000000000017941 */ /* 0x000fea0003800000 */
.L_x_392:
        /* <DEDUP_REMOVED lines=9> */
.L_x_395:
[----:B------:R-:W-:Y:S05]  /*11650*/  BSYNC B1 ;  /* 0x0000000000017941 */ /* 0x000fea0003800000 */
.L_x_394:
        /* <DEDUP_REMOVED lines=9> */
.L_x_397:
[----:B------:R-:W-:Y:S05]  /*116f0*/  BSYNC B1 ;  /* 0x0000000000017941 */ /* 0x000fea0003800000 */
.L_x_396:
        /* <DEDUP_REMOVED lines=12> */
.L_x_399:
[----:B------:R-:W-:Y:S05]  /*117c0*/  BSYNC B1 ;  /* 0x0000000000017941 */ /* 0x000fea0003800000 */
.L_x_398:
        /* <DEDUP_REMOVED lines=12> */
.L_x_401:
[----:B------:R-:W-:Y:S05]  /*11890*/  BSYNC B1 ;  /* 0x0000000000017941 */ /* 0x000fea0003800000 */
.L_x_400:
        /* <DEDUP_REMOVED lines=9> */
.L_x_403:
[----:B------:R-:W-:Y:S05]  /*11930*/  BSYNC B1 ;  /* 0x0000000000017941 */ /* 0x000fea0003800000 */
.L_x_402:
        /* <DEDUP_REMOVED lines=9> */
.L_x_405:
[----:B------:R-:W-:Y:S05]  /*119d0*/  BSYNC B1 ;  /* 0x0000000000017941 */ /* 0x000fea0003800000 */
.L_x_404:
        /* <DEDUP_REMOVED lines=12> */
.L_x_407:
[----:B------:R-:W-:Y:S05]  /*11aa0*/  BSYNC B1 ;  /* 0x0000000000017941 */ /* 0x000fea0003800000 */
.L_x_406:
        /* <DEDUP_REMOVED lines=12> */
.L_x_409:
[----:B------:R-:W-:Y:S05]  /*11b70*/  BSYNC B1 ;  /* 0x0000000000017941 */ /* 0x000fea0003800000 */
.L_x_408:
        /* <DEDUP_REMOVED lines=9> */
.L_x_411:
[----:B------:R-:W-:Y:S05]  /*11c10*/  BSYNC B1 ;  /* 0x0000000000017941 */ /* 0x000fea0003800000 */
.L_x_410:
        /* <DEDUP_REMOVED lines=9> */
.L_x_413:
[----:B------:R-:W-:Y:S05]  /*11cb0*/  BSYNC B1 ;  /* 0x0000000000017941 */ /* 0x000fea0003800000 */
.L_x_412:
        /* <DEDUP_REMOVED lines=12> */
.L_x_415:
[----:B------:R-:W-:Y:S05]  /*11d80*/  BSYNC B1 ;  /* 0x0000000000017941 */ /* 0x000fea0003800000 */
.L_x_414:
        /* <DEDUP_REMOVED lines=12> */
.L_x_417:
[----:B------:R-:W-:Y:S05]  /*11e50*/  BSYNC B1 ;  /* 0x0000000000017941 */ /* 0x000fea0003800000 */
.L_x_416:
        /* <DEDUP_REMOVED lines=9> */
.L_x_419:
[----:B------:R-:W-:Y:S05]  /*11ef0*/  BSYNC B1 ;  /* 0x0000000000017941 */ /* 0x000fea0003800000 */
.L_x_418:
        /* <DEDUP_REMOVED lines=9> */
.L_x_421:
[----:B------:R-:W-:Y:S05]  /*11f90*/  BSYNC B1 ;  /* 0x0000000000017941 */ /* 0x000fea0003800000 */
.L_x_420:
        /* <DEDUP_REMOVED lines=12> */
.L_x_423:
[----:B------:R-:W-:Y:S05]  /*12060*/  BSYNC B1 ;  /* 0x0000000000017941 */ /* 0x000fea0003800000 */
.L_x_422:
        /* <DEDUP_REMOVED lines=12> */
.L_x_425:
[----:B------:R-:W-:Y:S05]  /*12130*/  BSYNC B1 ;  /* 0x0000000000017941 */ /* 0x000fea0003800000 */
.L_x_424:
        /* <DEDUP_REMOVED lines=9> */
.L_x_427:
[----:B------:R-:W-:Y:S05]  /*121d0*/  BSYNC B1 ;  /* 0x0000000000017941 */ /* 0x000fea0003800000 */
.L_x_426:
        /* <DEDUP_REMOVED lines=9> */
.L_x_429:
[----:B------:R-:W-:Y:S05]  /*12270*/  BSYNC B1 ;  /* 0x0000000000017941 */ /* 0x000fea0003800000 */
.L_x_428:
        /* <DEDUP_REMOVED lines=12> */
.L_x_431:
[----:B------:R-:W-:Y:S05]  /*12340*/  BSYNC B1 ;  /* 0x0000000000017941 */ /* 0x000fea0003800000 */
.L_x_430:
        /* <DEDUP_REMOVED lines=12> */
.L_x_433:
[----:B------:R-:W-:Y:S05]  /*12410*/  BSYNC B1 ;  /* 0x0000000000017941 */ /* 0x000fea0003800000 */
.L_x_432:
        /* <DEDUP_REMOVED lines=9> */
.L_x_435:
[----:B------:R-:W-:Y:S05]  /*124b0*/  BSYNC B1 ;  /* 0x0000000000017941 */ /* 0x000fea0003800000 */
.L_x_434:
        /* <DEDUP_REMOVED lines=9> */
.L_x_437:
[----:B------:R-:W-:Y:S05]  /*12550*/  BSYNC B1 ;  /* 0x0000000000017941 */ /* 0x000fea0003800000 */
.L_x_436:
        /* <DEDUP_REMOVED lines=12> */
.L_x_439:
[----:B------:R-:W-:Y:S05]  /*12620*/  BSYNC B1 ;  /* 0x0000000000017941 */ /* 0x000fea0003800000 */
.L_x_438:
        /* <DEDUP_REMOVED lines=12> */
.L_x_441:
[----:B------:R-:W-:Y:S05]  /*126f0*/  BSYNC B1 ;  /* 0x0000000000017941 */ /* 0x000fea0003800000 */
.L_x_440:
        /* <DEDUP_REMOVED lines=9> */
.L_x_443:
[----:B------:R-:W-:Y:S05]  /*12790*/  BSYNC B1 ;  /* 0x0000000000017941 */ /* 0x000fea0003800000 */
.L_x_442:
        /* <DEDUP_REMOVED lines=9> */
.L_x_445:
[----:B------:R-:W-:Y:S05]  /*12830*/  BSYNC B1 ;  /* 0x0000000000017941 */ /* 0x000fea0003800000 */
.L_x_444:
        /* <DEDUP_REMOVED lines=12> */
.L_x_447:
[----:B------:R-:W-:Y:S05]  /*12900*/  BSYNC B1 ;  /* 0x0000000000017941 */ /* 0x000fea0003800000 */
.L_x_446:
        /* <DEDUP_REMOVED lines=12> */
.L_x_449:
[----:B------:R-:W-:Y:S05]  /*129d0*/  BSYNC B1 ;  /* 0x0000000000017941 */ /* 0x000fea0003800000 */
.L_x_448:
        /* <DEDUP_REMOVED lines=9> */
.L_x_451:
[----:B------:R-:W-:Y:S05]  /*12a70*/  BSYNC B1 ;  /* 0x0000000000017941 */ /* 0x000fea0003800000 */
.L_x_450:
        /* <DEDUP_REMOVED lines=9> */
.L_x_453:
[----:B------:R-:W-:Y:S05]  /*12b10*/  BSYNC B1 ;  /* 0x0000000000017941 */ /* 0x000fea0003800000 */
.L_x_452:
        /* <DEDUP_REMOVED lines=12> */
.L_x_455:
[----:B------:R-:W-:Y:S05]  /*12be0*/  BSYNC B1 ;  /* 0x0000000000017941 */ /* 0x000fea0003800000 */
.L_x_454:
        /* <DEDUP_REMOVED lines=12> */
.L_x_457:
[----:B------:R-:W-:Y:S05]  /*12cb0*/  BSYNC B1 ;  /* 0x0000000000017941 */ /* 0x000fea0003800000 */
.L_x_456:
        /* <DEDUP_REMOVED lines=9> */
.L_x_459:
[----:B------:R-:W-:Y:S05]  /*12d50*/  BSYNC B1 ;  /* 0x0000000000017941 */ /* 0x000fea0003800000 */
.L_x_458:
        /* <DEDUP_REMOVED lines=9> */
.L_x_461:
[----:B------:R-:W-:Y:S05]  /*12df0*/  BSYNC B1 ;  /* 0x0000000000017941 */ /* 0x000fea0003800000 */
.L_x_460:
        /* <DEDUP_REMOVED lines=12> */
.L_x_463:
[----:B------:R-:W-:Y:S05]  /*12ec0*/  BSYNC B1 ;  /* 0x0000000000017941 */ /* 0x000fea0003800000 */
.L_x_462:
        /* <DEDUP_REMOVED lines=12> */
.L_x_465:
[----:B------:R-:W-:Y:S05]  /*12f90*/  BSYNC B1 ;  /* 0x0000000000017941 */ /* 0x000fea0003800000 */
.L_x_464:
        /* <DEDUP_REMOVED lines=9> */
.L_x_467:
[----:B------:R-:W-:Y:S05]  /*13030*/  BSYNC B1 ;  /* 0x0000000000017941 */ /* 0x000fea0003800000 */
.L_x_466:
        /* <DEDUP_REMOVED lines=9> */
.L_x_469:
[----:B------:R-:W-:Y:S05]  /*130d0*/  BSYNC B1 ;  /* 0x0000000000017941 */ /* 0x000fea0003800000 */
.L_x_468:
        /* <DEDUP_REMOVED lines=12> */
.L_x_471:
[----:B------:R-:W-:Y:S05]  /*131a0*/  BSYNC B1 ;  /* 0x0000000000017941 */ /* 0x000fea0003800000 */
.L_x_470:
        /* <DEDUP_REMOVED lines=12> */
.L_x_473:
[----:B------:R-:W-:Y:S05]  /*13270*/  BSYNC B1 ;  /* 0x0000000000017941 */ /* 0x000fea0003800000 */
.L_x_472:
        /* <DEDUP_REMOVED lines=9> */
.L_x_475:
[----:B------:R-:W-:Y:S05]  /*13310*/  BSYNC B1 ;  /* 0x0000000000017941 */ /* 0x000fea0003800000 */
.L_x_474:
        /* <DEDUP_REMOVED lines=9> */
.L_x_477:
[----:B------:R-:W-:Y:S05]  /*133b0*/  BSYNC B1 ;  /* 0x0000000000017941 */ /* 0x000fea0003800000 */
.L_x_476:
        /* <DEDUP_REMOVED lines=12> */
.L_x_479:
[----:B------:R-:W-:Y:S05]  /*13480*/  BSYNC B1 ;  /* 0x0000000000017941 */ /* 0x000fea0003800000 */
.L_x_478:
        /* <DEDUP_REMOVED lines=12> */
.L_x_481:
[----:B------:R-:W-:Y:S05]  /*13550*/  BSYNC B1 ;  /* 0x0000000000017941 */ /* 0x000fea0003800000 */
.L_x_480:
        /* <DEDUP_REMOVED lines=9> */
.L_x_483:
[----:B------:R-:W-:Y:S05]  /*135f0*/  BSYNC B1 ;  /* 0x0000000000017941 */ /* 0x000fea0003800000 */
.L_x_482:
        /* <DEDUP_REMOVED lines=9> */
.L_x_485:
[----:B------:R-:W-:Y:S05]  /*13690*/  BSYNC B1 ;  /* 0x0000000000017941 */ /* 0x000fea0003800000 */
.L_x_484:
        /* <DEDUP_REMOVED lines=12> */
.L_x_487:
[----:B------:R-:W-:Y:S05]  /*13760*/  BSYNC B1 ;  /* 0x0000000000017941 */ /* 0x000fea0003800000 */
.L_x_486:
        /* <DEDUP_REMOVED lines=12> */
.L_x_489:
[----:B------:R-:W-:Y:S05]  /*13830*/  BSYNC B1 ;  /* 0x0000000000017941 */ /* 0x000fea0003800000 */
.L_x_488:
        /* <DEDUP_REMOVED lines=9> */
.L_x_491:
[----:B------:R-:W-:Y:S05]  /*138d0*/  BSYNC B1 ;  /* 0x0000000000017941 */ /* 0x000fea0003800000 */
.L_x_490:
        /* <DEDUP_REMOVED lines=9> */
.L_x_493:
[----:B------:R-:W-:Y:S05]  /*13970*/  BSYNC B1 ;  /* 0x0000000000017941 */ /* 0x000fea0003800000 */
.L_x_492:
        /* <DEDUP_REMOVED lines=12> */
.L_x_495:
[----:B------:R-:W-:Y:S05]  /*13a40*/  BSYNC B1 ;  /* 0x0000000000017941 */ /* 0x000fea0003800000 */
.L_x_494:
        /* <DEDUP_REMOVED lines=12> */
.L_x_497:
[----:B------:R-:W-:Y:S05]  /*13b10*/  BSYNC B1 ;  /* 0x0000000000017941 */ /* 0x000fea0003800000 */
.L_x_496:
        /* <DEDUP_REMOVED lines=9> */
.L_x_499:
[----:B------:R-:W-:Y:S05]  /*13bb0*/  BSYNC B1 ;  /* 0x0000000000017941 */ /* 0x000fea0003800000 */
.L_x_498:
        /* <DEDUP_REMOVED lines=9> */
.L_x_501:
[----:B------:R-:W-:Y:S05]  /*13c50*/  BSYNC B1 ;  /* 0x0000000000017941 */ /* 0x000fea0003800000 */
.L_x_500:
        /* <DEDUP_REMOVED lines=12> */
.L_x_503:
[----:B------:R-:W-:Y:S05]  /*13d20*/  BSYNC B1 ;  /* 0x0000000000017941 */ /* 0x000fea0003800000 */
.L_x_502:
        /* <DEDUP_REMOVED lines=12> */
.L_x_505:
[----:B------:R-:W-:Y:S05]  /*13df0*/  BSYNC B1 ;  /* 0x0000000000017941 */ /* 0x000fea0003800000 */
.L_x_504:
        /* <DEDUP_REMOVED lines=9> */
.L_x_507:
[----:B------:R-:W-:Y:S05]  /*13e90*/  BSYNC B1 ;  /* 0x0000000000017941 */ /* 0x000fea0003800000 */
.L_x_506:
        /* <DEDUP_REMOVED lines=9> */
.L_x_509:
[----:B------:R-:W-:Y:S05]  /*13f30*/  BSYNC B1 ;  /* 0x0000000000017941 */ /* 0x000fea0003800000 */
.L_x_508:
        /* <DEDUP_REMOVED lines=12> */
.L_x_511:
[----:B------:R-:W-:Y:S05]  /*14000*/  BSYNC B1 ;  /* 0x0000000000017941 */ /* 0x000fea0003800000 */
.L_x_510:
        /* <DEDUP_REMOVED lines=12> */
.L_x_513:
[----:B------:R-:W-:Y:S05]  /*140d0*/  BSYNC B1 ;  /* 0x0000000000017941 */ /* 0x000fea0003800000 */
.L_x_512:
        /* <DEDUP_REMOVED lines=9> */
.L_x_515:
[----:B------:R-:W-:Y:S05]  /*14170*/  BSYNC B1 ;  /* 0x0000000000017941 */ /* 0x000fea0003800000 */
.L_x_514:
        /* <DEDUP_REMOVED lines=9> */
.L_x_517:
[----:B------:R-:W-:Y:S05]  /*14210*/  BSYNC B1 ;  /* 0x0000000000017941 */ /* 0x000fea0003800000 */
.L_x_516:
        /* <DEDUP_REMOVED lines=12> */
.L_x_519:
[----:B------:R-:W-:Y:S05]  /*142e0*/  BSYNC B1 ;  /* 0x0000000000017941 */ /* 0x000fea0003800000 */
.L_x_518:
        /* <DEDUP_REMOVED lines=12> */
.L_x_521:
[----:B------:R-:W-:Y:S05]  /*143b0*/  BSYNC B1 ;  /* 0x0000000000017941 */ /* 0x000fea0003800000 */
.L_x_520:
        /* <DEDUP_REMOVED lines=9> */
.L_x_523:
[----:B------:R-:W-:Y:S05]  /*14450*/  BSYNC B1 ;  /* 0x0000000000017941 */ /* 0x000fea0003800000 */
.L_x_522:
        /* <DEDUP_REMOVED lines=9> */
.L_x_525:
[----:B------:R-:W-:Y:S05]  /*144f0*/  BSYNC B1 ;  /* 0x0000000000017941 */ /* 0x000fea0003800000 */
.L_x_524:
        /* <DEDUP_REMOVED lines=12> */
.L_x_527:
[----:B------:R-:W-:Y:S05]  /*145c0*/  BSYNC B1 ;  /* 0x0000000000017941 */ /* 0x000fea0003800000 */
.L_x_526:
        /* <DEDUP_REMOVED lines=12> */
.L_x_529:
[----:B------:R-:W-:Y:S05]  /*14690*/  BSYNC B1 ;  /* 0x0000000000017941 */ /* 0x000fea0003800000 */
.L_x_528:
        /* <DEDUP_REMOVED lines=9> */
.L_x_531:
[----:B------:R-:W-:Y:S05]  /*14730*/  BSYNC B1 ;  /* 0x0000000000017941 */ /* 0x000fea0003800000 */
.L_x_530:
        /* <DEDUP_REMOVED lines=9> */
.L_x_533:
[----:B------:R-:W-:Y:S05]  /*147d0*/  BSYNC B1 ;  /* 0x0000000000017941 */ /* 0x000fea0003800000 */
.L_x_532:
[----:B-----5:R-:W-:Y:S01]  /*147e0*/  HADD2.F32 R5, -RZ, R3.H0_H0 ;  /* 0x20000003ff057230 */ /* 0x020fe20000004100 */
[----:B0-----:R-:W-:Y:S01]  /*147f0*/  @P2 MOV R4, R158 ;  /* 0x0000009e00042202 */ /* 0x001fe20000000f00 */
[----:B------:R-:W-:Y:S01]  /*14800*/  BSSY B1, `(.L_x_534) ;  /* 0x000000a000017945 */ /* 0x000fe20003800000 */
[----:B------:R-:W-:Y:S02]  /*14810*/  ISETP.GT.AND P1, PT, R0, 0xf9, P1 ;  /* 0x000000f90000780c */ /* 0x000fe40000f24270 */
[----:B------:R-:W-:-:S04]  /*14820*/  FMUL R5, R5, R16 ;  /* 0x0000001005057220 */ /* 0x000fc80000400000 */
[----:B------:R-:W-:-:S05]  /*14830*/  FFMA R5, R150, R2, R5 ;  /* 0x0000000296057223 */ /* 0x000fca0000000005 */
[----:B------:R-:W-:-:S04]  /*14840*/  F2FP.F16.F32.PACK_AB R5, RZ, R5 ;  /* 0x00000005ff05723e */ /* 0x000fc800000000ff */
[----:B-1--4-:R-:W-:Y:S01]  /*14850*/  PRMT R6, R5, 0x7610, R6 ;  /* 0x0000761005067816 */ /* 0x012fe20000000006 */
[----:B------:R-:W-:-:S05]  /*14860*/  @P2 IMAD.MOV.U32 R5, RZ, RZ, R159 ;  /* 0x000000ffff052224 */ /* 0x000fca00078e009f */
[----:B------:R0:W-:Y:S01]  /*14870*/  @P2 STG.E.U16 desc[UR36][R4.64+0x1f0], R6 ;  /* 0x0001f00604002986 */ /* 0x0001e2000c101524 */
[----:B------:R-:W-:Y:S05]  /*14880*/  @!P1 BRA `(.L_x_535) ;  /* 0x0000000000049947 */ /* 0x000fea0003800000 */
[----:B------:R1:W5:Y:S02]  /*14890*/  LDG.E.LTC128B.U16 R3, desc[UR36][R12.64+0x1f2] ;  /* 0x0001f2240c037981 */ /* 0x000364000c1e1520 */
.L_x_535:
[----:B------:R-:W-:Y:S05]  /*148a0*/  BSYNC B1 ;  /* 0x0000000000017941 */ /* 0x000fea0003800000 */
.L_x_534:
[----:B------:R-:W-:Y:S05]  /*148b0*/  @!P1 BRA `(.L_x_536) ;  /* 0x0000004c00b09947 */ /* 0x000fea0003800000 */
[----:B-----5:R-:W-:-:S05]  /*148c0*/  HADD2.F32 R3, -RZ, R3.H0_H0 ;  /* 0x20000003ff037230 */ /* 0x020fca0000004100 */
[----:B------:R-:W-:-:S04]  /*148d0*/  FMUL R0, R3, R16 ;  /* 0x0000001003007220 */ /* 0x000fc80000400000 */
[----:B------:R-:W-:-:S05]  /*148e0*/  FFMA R0, R151, R2, R0 ;  /* 0x0000000297007223 */ /* 0x000fca0000000000 */
[----:B------:R-:W-:-:S05]  /*148f0*/  F2FP.F16.F32.PACK_AB R0, RZ, R0 ;  /* 0x00000000ff00723e */ /* 0x000fca00000000ff */
[----:B------:R4:W-:Y:S01]  /*14900*/  STG.E.U16 desc[UR36][R158.64+0x1f2], R0 ;  /* 0x0001f2009e007986 */ /* 0x0009e2000c101524 */
[----:B------:R-:W-:Y:S05]  /*14910*/  BRA `(.L_x_536) ;  /* 0x0000004c00987947 */ /* 0x000fea0003800000 */
.L_x_29:
[----:B------:R-:W2:Y:S01]  /*14920*/  LDL.LU R3, [R1] ;  /* 0x0000000001037983 */ /* 0x000ea20000300800 */
[----:B------:R-:W-:-:S03]  /*14930*/  ULDC.64 UR4, c[0x0][0x5c0] ;  /* 0x0001700000047ab9 */ /* 0x000fc60000000a00 */
[----:B------:R-:W3:Y:S04]  /*14940*/  LDL.LU R9, [R1+0x60] ;  /* 0x0000600001097983 */ /* 0x000ee80000300800 */
[----:B------:R-:W4:Y:S04]  /*14950*/  LDL.LU R11, [R1+0x8c] ;  /* 0x00008c00010b7983 */ /* 0x000f280000300800 */
[----:B------:R-:W5:Y:S04]  /*14960*/  LDL.LU R235, [R1+0x9c] ;  /* 0x00009c0001eb7983 */ /* 0x000f680000300800 */
        /* <DEDUP_REMOVED lines=75> */
[----:B------:R-:W5:Y:S01]  /*14e20*/  LDL.LU R158, [R1+0x1cc] ;  /* 0x0001cc00019e7983 */ /* 0x000f620000300800 */
[----:B--2---:R-:W-:-:S03]  /*14e30*/  FMUL R3, R3, R2 ;  /* 0x0000000203037220 */ /* 0x004fc60000400000 */
[----:B------:R-:W2:Y:S01]  /*14e40*/  LDL.LU R157, [R1+0x1d0] ;  /* 0x0001d000019d7983 */ /* 0x000ea20000300800 */
[----:B------:R-:W-:-:S03]  /*14e50*/  LEA R4, P0, R6, UR4, 0x1 ;  /* 0x0000000406047c11 */ /* 0x000fc6000f8008ff */
[----:B------:R-:W2:Y:S04]  /*14e60*/  LDL.LU R156, [R1+0x1d4] ;  /* 0x0001d400019c7983 */ /* 0x000ea80000300800 */
[----:B------:R-:W2:Y:S04]  /*14e70*/  LDL.LU R155, [R1+0x1d8] ;  /* 0x0001d800019b7983 */ /* 0x000ea80000300800 */
[----:B------:R-:W2:Y:S04]  /*14e80*/  LDL.LU R154, [R1+0x1dc] ;  /* 0x0001dc00019a7983 */ /* 0x000ea80000300800 */
[----:B------:R-:W2:Y:S01]  /*14e90*/  LDL.LU R153, [R1+0x1e0] ;  /* 0x0001e00001997983 */ /* 0x000ea20000300800 */
[----:B------:R-:W-:-:S03]  /*14ea0*/  LEA.HI.X R5, R6, UR5, R10, 0x1, P0 ;  /* 0x0000000506057c11 */ /* 0x000fc600080f0c0a */
[----:B------:R-:W2:Y:S01]  /*14eb0*/  LDL.LU R152, [R1+0x1e4] ;  /* 0x0001e40001987983 */ /* 0x000ea20000300800 */
[----:B------:R-:W-:-:S03]  /*14ec0*/  F2FP.F16.F32.PACK_AB R3, RZ, R3 ;  /* 0x00000003ff03723e */ /* 0x000fc600000000ff */
[----:B------:R-:W2:Y:S04]  /*14ed0*/  LDL.LU R23, [R1+0x1e8] ;  /* 0x0001e80001177983 */ /* 0x000ea80000300800 */
[----:B------:R-:W2:Y:S04]  /*14ee0*/  LDL.LU R22, [R1+0x1ec] ;  /* 0x0001ec0001167983 */ /* 0x000ea80000300800 */
[----:B------:R-:W2:Y:S04]  /*14ef0*/  LDL.LU R21, [R1+0x1f0] ;  /* 0x0001f00001157983 */ /* 0x000ea80000300800 */
[----:B------:R-:W2:Y:S04]  /*14f00*/  LDL.LU R20, [R1+0x1f4] ;  /* 0x0001f40001147983 */ /* 0x000ea80000300800 */
[----:B------:R-:W2:Y:S04]  /*14f10*/  LDL.LU R19, [R1+0x1f8] ;  /* 0x0001f80001137983 */ /* 0x000ea80000300800 */
[----:B------:R-:W2:Y:S04]  /*14f20*/  LDL.LU R18, [R1+0x1fc] ;  /* 0x0001fc0001127983 */ /* 0x000ea80000300800 */
[----:B------:R-:W3:Y:S04]  /*14f30*/  LDL.LU R7, [R1+0x8] ;  /* 0x0000080001077983 */ /* 0x000ee80000300800 */
[----:B------:R-:W4:Y:S04]  /*14f40*/  LDL.LU R6, [R1+0xc] ;  /* 0x00000c0001067983 */ /* 0x000f280000300800 */
[----:B------:R0:W-:Y:S04]  /*14f50*/  @P1 STG.E.U16 desc[UR36][R4.64], R3 ;  /* 0x0000000304001986 */ /* 0x0001e8000c101524 */
[----:B0-----:R-:W5:Y:S01]  /*14f60*/  LDL.LU R3, [R1+0x4] ;  /* 0x0000040001037983 */ /* 0x001f620000300800 */
[----:B------:R-:W-:Y:S01]  /*14f70*/  ISETP.GT.AND P0, PT, R0, 0x1, P3 ;  /* 0x000000010000780c */ /* 0x000fe20001f04270 */
[----:B------:R-:W-:Y:S01]  /*14f80*/  USHF.L.U32 UR5, UR8, 0x4, URZ ;  /* 0x0000000408057899 */ /* 0x000fe2000800063f */
[----:B------:R-:W-:Y:S01]  /*14f90*/  ISETP.GT.AND P2, PT, R17, 0x8, PT ;  /* 0x000000081100780c */ /* 0x000fe20003f44270 */
[----:B------:R-:W-:Y:S01]  /*14fa0*/  USHF.L.U64.HI UR4, UR8, 0x4, UR9 ;  /* 0x0000000408047899 */ /* 0x000fe20008010209 */
[----:B---3--:R-:W-:-:S05]  /*14fb0*/  FMUL R7, R7, R2 ;  /* 0x0000000207077220 */ /* 0x008fca0000400000 */
[----:B------:R-:W-:-:S04]  /*14fc0*/  F2FP.F16.F32.PACK_AB R7, RZ, R7 ;  /* 0x00000007ff07723e */ /* 0x000fc800000000ff */
[----:B------:R-:W-:Y:S01]  /*14fd0*/  PRMT R8, R7, 0x7610, R8 ;  /* 0x0000761007087816 */ /* 0x000fe20000000008 */
[----:B-----5:R-:W-:-:S05]  /*14fe0*/  FMUL R3, R3, R2 ;  /* 0x0000000203037220 */ /* 0x020fca0000400000 */
[----:B------:R-:W-:-:S05]  /*14ff0*/  F2FP.F16.F32.PACK_AB R3, RZ, R3 ;  /* 0x00000003ff03723e */ /* 0x000fca00000000ff */
[----:B------:R4:W-:Y:S01]  /*15000*/  @P0 STG.E.U16 desc[UR36][R4.64+0x2], R3 ;  /* 0x0000020304000986 */ /* 0x0009e2000c101524 */
[----:B------:R-:W-:Y:S01]  /*15010*/  ISETP.GT.AND P0, PT, R0, RZ, P2 ;  /* 0x000000ff0000720c */ /* 0x000fe20001704270 */
[----:B----4-:R-:W-:Y:S01]  /*15020*/  FMUL R3, R6, R2 ;  /* 0x0000000206037220 */ /* 0x010fe20000400000 */
[----:B------:R-:W-:-:S04]  /*15030*/  IADD3 R6, P1, R4, UR5, RZ ;  /* 0x0000000504067c10 */ /* 0x000fc8000ff3e0ff */
[----:B------:R-:W-:Y:S02]  /*15040*/  IADD3.X R7, R5, UR4, RZ, P1, !PT ;  /* 0x0000000405077c10 */ /* 0x000fe40008ffe4ff */
[----:B------:R-:W-:-:S05]  /*15050*/  F2FP.F16.F32.PACK_AB R3, RZ, R3 ;  /* 0x00000003ff03723e */ /* 0x000fca00000000ff */
[----:B------:R0:W-:Y:S01]  /*15060*/  @P0 STG.E.U16 desc[UR36][R6.64], R8 ;  /* 0x0000000806000986 */ /* 0x0001e2000c101524 */
[----:B------:R-:W-:-:S03]  /*15070*/  ISETP.GT.AND P0, PT, R0, 0x1, P2 ;  /* 0x000000010000780c */ /* 0x000fc60001704270 */
[----:B0-----:R-:W3:Y:S10]  /*15080*/  LDL.LU R8, [R1+0x50] ;  /* 0x0000500001087983 */ /* 0x001ef40000300800 */
[----:B------:R0:W-:Y:S04]  /*15090*/  @P0 STG.E.U16 desc[UR36][R6.64+0x2], R3 ;  /* 0x0000020306000986 */ /* 0x0001e8000c101524 */
[----:B0-----:R-:W4:Y:S01]  /*150a0*/  LDL.LU R3, [R1+0x10] ;  /* 0x0000100001037983 */ /* 0x001f220000300800 */
[----:B------:R-:W-:Y:S01]  /*150b0*/  ISETP.GT.AND P0, PT, R0, 0x8, P3 ;  /* 0x000000080000780c */ /* 0x000fe20001f04270 */
[----:B----4-:R-:W-:-:S05]  /*150c0*/  FMUL R3, R3, R2 ;  /* 0x0000000203037220 */ /* 0x010fca0000400000 */
[----:B------:R-:W-:-:S07]  /*150d0*/  F2FP.F16.F32.PACK_AB R3, RZ, R3 ;  /* 0x00000003ff03723e */ /* 0x000fce00000000ff */
        /* <DEDUP_REMOVED lines=73> */
[----:B---3--:R-:W-:-:S05]  /*15570*/  FMUL R8, R8, R2 ;  /* 0x0000000208087220 */ /* 0x008fca0000400000 */
[----:B------:R-:W-:Y:S01]  /*15580*/  F2FP.F16.F32.PACK_AB R8, RZ, R8 ;  /* 0x00000008ff08723e */ /* 0x000fe200000000ff */
[----:B----4-:R-:W-:-:S05]  /*15590*/  FMUL R3, R3, R2 ;  /* 0x0000000203037220 */ /* 0x010fca0000400000 */
[----:B------:R-:W-:-:S05]  /*155a0*/  F2FP.F16.F32.PACK_AB R3, RZ, R3 ;  /* 0x00000003ff03723e */ /* 0x000fca00000000ff */
[----:B------:R0:W-:Y:S01]  /*155b0*/  @P0 STG.E.U16 desc[UR36][R6.64+0x42], R3 ;  /* 0x0000420306000986 */ /* 0x0001e2000c101524 */
[----:B------:R-:W-:-:S03]  /*155c0*/  ISETP.GT.AND P0, PT, R0, 0x28, P3 ;  /* 0x000000280000780c */ /* 0x000fc60001f04270 */
[----:B0-----:R-:W3:Y:S01]  /*155d0*/  LDL.LU R3, [R1+0x54] ;  /* 0x0000540001037983 */ /* 0x001ee20000300800 */
[----:B------:R-:W-:-:S09]  /*155e0*/  ISETP.GT.AND P1, PT, R0, 0x29, P3 ;  /* 0x000000290000780c */ /* 0x000fd20001f24270 */
[----:B------:R0:W-:Y:S04]  /*155f0*/  @P0 STG.E.U16 desc[UR36][R4.64+0x50], R8 ;  /* 0x0000500804000986 */ /* 0x0001e8000c101524 */
[----:B0-----:R-:W4:Y:S01]  /*15600*/  LDL.LU R8, [R1+0x58] ;  /* 0x0000580001087983 */ /* 0x001f220000300800 */
[----:B---3--:R-:W-:-:S05]  /*15610*/  FMUL R3, R3, R2 ;  /* 0x0000000203037220 */ /* 0x008fca0000400000 */
[----:B------:R-:W-:-:S05]  /*15620*/  F2FP.F16.F32.PACK_AB R3, RZ, R3 ;  /* 0x00000003ff03723e */ /* 0x000fca00000000ff */
[----:B------:R0:W-:Y:S01]  /*15630*/  @P1 STG.E.U16 desc[UR36][R4.64+0x52], R3 ;  /* 0x0000520304001986 */ /* 0x0001e2000c101524 */
[----:B----4-:R-:W-:-:S05]  /*15640*/  FMUL R8, R8, R2 ;  /* 0x0000000208087220 */ /* 0x010fca0000400000 */
[----:B------:R-:W-:Y:S01]  /*15650*/  F2FP.F16.F32.PACK_AB R8, RZ, R8 ;  /* 0x00000008ff08723e */ /* 0x000fe200000000ff */
[----:B0-----:R-:W3:Y:S03]  /*15660*/  LDL.LU R3, [R1+0x5c] ;  /* 0x00005c0001037983 */ /* 0x001ee60000300800 */
[----:B------:R-:W-:Y:S02]  /*15670*/  PRMT R10, R8, 0x7610, R10 ;  /* 0x00007610080a7816 */ /* 0x000fe4000000000a */
[----:B------:R-:W4:Y:S01]  /*15680*/  LDL.LU R8, [R1+0x64] ;  /* 0x0000640001087983 */ /* 0x000f220000300800 */
[C---:B------:R-:W-:Y:S02]  /*15690*/  ISETP.GT.AND P1, PT, R0.reuse, 0x28, P2 ;  /* 0x000000280000780c */ /* 0x040fe40001724270 */
[C---:B------:R-:W-:Y:S02]  /*156a0*/  ISETP.GT.AND P4, PT, R0.reuse, 0x29, P2 ;  /* 0x000000290000780c */ /* 0x040fe40001784270 */
[C---:B------:R-:W-:Y:S01]  /*156b0*/  ISETP.GT.AND P5, PT, R0.reuse, 0x30, P3 ;  /* 0x000000300000780c */ /* 0x040fe20001fa4270 */
[----:B------:R-:W-:Y:S01]  /*156c0*/  FMUL R9, R9, R2 ;  /* 0x0000000209097220 */ /* 0x000fe20000400000 */
[----:B------:R-:W-:-:S04]  /*156d0*/  ISETP.GT.AND P0, PT, R0, 0x31, P3 ;  /* 0x000000310000780c */ /* 0x000fc80001f04270 */
[----:B------:R-:W-:-:S03]  /*156e0*/  F2FP.F16.F32.PACK_AB R9, RZ, R9 ;  /* 0x00000009ff09723e */ /* 0x000fc600000000ff */
[----:B------:R0:W-:Y:S04]  /*156f0*/  @P1 STG.E.U16 desc[UR36][R6.64+0x50], R10 ;  /* 0x0000500a06001986 */ /* 0x0001e8000c101524 */
[----:B0-----:R-:W5:Y:S01]  /*15700*/  LDL.LU R10, [R1+0x74] ;  /* 0x00007400010a7983 */ /* 0x001f620000300800 */
[----:B---3--:R-:W-:-:S05]  /*15710*/  FMUL R3, R3, R2 ;  /* 0x0000000203037220 */ /* 0x008fca0000400000 */
[----:B------:R-:W-:Y:S01]  /*15720*/  F2FP.F16.F32.PACK_AB R3, RZ, R3 ;  /* 0x00000003ff03723e */ /* 0x000fe200000000ff */
[----:B----4-:R-:W-:-:S04]  /*15730*/  FMUL R8, R8, R2 ;  /* 0x0000000208087220 */ /* 0x010fc80000400000 */
[----:B------:R0:W-:Y:S04]  /*15740*/  @P4 STG.E.U16 desc[UR36][R6.64+0x52], R3 ;  /* 0x0000520306004986 */ /* 0x0001e8000c101524 */
[----:B------:R1:W-:Y:S01]  /*15750*/  @P5 STG.E.U16 desc[UR36][R4.64+0x60], R9 ;  /* 0x0000600904005986 */ /* 0x0003e2000c101524 */
[----:B0-----:R-:W-:-:S03]  /*15760*/  F2FP.F16.F32.PACK_AB R3, RZ, R8 ;  /* 0x00000008ff03723e */ /* 0x001fc600000000ff */
[----:B------:R-:W3:Y:S01]  /*15770*/  LDL.LU R8, [R1+0x68] ;  /* 0x0000680001087983 */ /* 0x000ee20000300800 */
[----:B-1----:R-:W-:-:S03]  /*15780*/  PRMT R9, R3, 0x7610, R9 ;  /* 0x0000761003097816 */ /* 0x002fc60000000009 */
[----:B------:R-:W4:Y:S04]  /*15790*/  LDL.LU R3, [R1+0x6c] ;  /* 0x00006c0001037983 */ /* 0x000f280000300800 */
[----:B------:R0:W-:Y:S04]  /*157a0*/  @P0 STG.E.U16 desc[UR36][R4.64+0x62], R9 ;  /* 0x0000620904000986 */ /* 0x0001e8000c101524 */
[----:B0-----:R-:W2:Y:S01]  /*157b0*/  LDL.LU R9, [R1+0x70] ;  /* 0x0000700001097983 */ /* 0x001ea20000300800 */
[----:B------:R-:W-:Y:S01]  /*157c0*/  ISETP.GT.AND P1, PT, R0, 0x30, P2 ;  /* 0x000000300000780c */ /* 0x000fe20001724270 */
[----:B---3--:R-:W-:-:S05]  /*157d0*/  FMUL R8, R8, R2 ;  /* 0x0000000208087220 */ /* 0x008fca0000400000 */
[----:B------:R-:W-:-:S07]  /*157e0*/  F2FP.F16.F32.PACK_AB R8, RZ, R8 ;  /* 0x00000008ff08723e */ /* 0x000fce00000000ff */
[----:B------:R0:W-:Y:S01]  /*157f0*/  @P1 STG.E.U16 desc[UR36][R6.64+0x60], R8 ;  /* 0x0000600806001986 */ /* 0x0001e2000c101524 */
[----:B--2---:R-:W-:-:S05]  /*15800*/  FMUL R9, R9, R2 ;  /* 0x0000000209097220 */ /* 0x004fca0000400000 */
[----:B0-----:R-:W-:-:S04]  /*15810*/  F2FP.F16.F32.PACK_AB R8, RZ, R9 ;  /* 0x00000009ff08723e */ /* 0x001fc800000000ff */
[----:B------:R-:W-:Y:S02]  /*15820*/  PRMT R9, R8, 0x7610, R9 ;  /* 0x0000761008097816 */ /* 0x000fe40000000009 */
[----:B------:R-:W2:Y:S01]  /*15830*/  LDL.LU R8, [R1+0x78] ;  /* 0x0000780001087983 */ /* 0x000ea20000300800 */
[----:B------:R-:W-:Y:S01]  /*15840*/  ISETP.GT.AND P4, PT, R0, 0x31, P2 ;  /* 0x000000310000780c */ /* 0x000fe20001784270 */
[-C--:B----4-:R-:W-:Y:S01]  /*15850*/  FMUL R3, R3, R2.reuse ;  /* 0x0000000203037220 */ /* 0x090fe20000400000 */
[----:B-----5:R-:W-:Y:S01]  /*15860*/  FMUL R10, R10, R2 ;  /* 0x000000020a0a7220 */ /* 0x020fe20000400000 */
[----:B------:R-:W-:-:S03]  /*15870*/  ISETP.GT.AND P5, PT, R0, 0x38, P3 ;  /* 0x000000380000780c */ /* 0x000fc60001fa4270 */
[----:B------:R-:W-:Y:S02]  /*15880*/  F2FP.F16.F32.PACK_AB R3, RZ, R3 ;  /* 0x00000003ff03723e */ /* 0x000fe400000000ff */
[----:B------:R-:W-:-:S05]  /*15890*/  ISETP.GT.AND P6, PT, R0, 0x39, P3 ;  /* 0x000000390000780c */ /* 0x000fca0001fc4270 */
[----:B------:R0:W-:Y:S04]  /*158a0*/  @P4 STG.E.U16 desc[UR36][R6.64+0x62], R3 ;  /* 0x0000620306004986 */ /* 0x0001e8000c101524 */
[----:B------:R1:W-:Y:S01]  /*158b0*/  @P5 STG.E.U16 desc[UR36][R4.64+0x70], R9 ;  /* 0x0000700904005986 */ /* 0x0003e2000c101524 */
[----:B0-----:R-:W-:-:S04]  /*158c0*/  F2FP.F16.F32.PACK_AB R3, RZ, R10 ;  /* 0x0000000aff03723e */ /* 0x001fc800000000ff */
[----:B------:R-:W-:Y:S01]  /*158d0*/  PRMT R10, R3, 0x7610, R10 ;  /* 0x00007610030a7816 */ /* 0x000fe2000000000a */
[----:B-1----:R-:W3:Y:S04]  /*158e0*/  LDL.LU R9, [R1+0x7c] ;  /* 0x00007c0001097983 */ /* 0x002ee80000300800 */
[----:B------:R0:W-:Y:S01]  /*158f0*/  @P6 STG.E.U16 desc[UR36][R4.64+0x72], R10 ;  /* 0x0000720a04006986 */ /* 0x0001e2000c101524 */
[----:B--2---:R-:W-:-:S05]  /*15900*/  FMUL R8, R8, R2 ;  /* 0x0000000208087220 */ /* 0x004fca0000400000 */
[----:B------:R-:W-:Y:S02]  /*15910*/  F2FP.F16.F32.PACK_AB R3, RZ, R8 ;  /* 0x00000008ff03723e */ /* 0x000fe400000000ff */
[----:B------:R-:W2:Y:S02]  /*15920*/  LDL.LU R8, [R1+0x80] ;  /* 0x0000800001087983 */ /* 0x000ea40000300800 */
[----:B0-----:R-:W-:Y:S02]  /*15930*/  PRMT R10, R3, 0x7610, R10 ;  /* 0x00007610030a7816 */ /* 0x001fe4000000000a */
[----:B------:R-:W4:Y:S01]  /*15940*/  LDL.LU R3, [R1+0x84] ;  /* 0x0000840001037983 */ /* 0x000f220000300800 */
[----:B------:R-:W-:-:S13]  /*15950*/  ISETP.GT.AND P0, PT, R0, 0x38, P2 ;  /* 0x000000380000780c */ /* 0x000fda0001704270 */
[----:B------:R0:W-:Y:S01]  /*15960*/  @P0 STG.E.U16 desc[UR36][R6.64+0x70], R10 ;  /* 0x0000700a06000986 */ /* 0x0001e2000c101524 */
[-C--:B--2---:R-:W-:Y:S01]  /*15970*/  FMUL R8, R8, R2.reuse ;  /* 0x0000000208087220 */ /* 0x084fe20000400000 */
[----:B----4-:R-:W-:-:S04]  /*15980*/  FMUL R3, R3, R2 ;  /* 0x0000000203037220 */ /* 0x010fc80000400000 */
[----:B0-----:R-:W-:Y:S02]  /*15990*/  F2FP.F16.F32.PACK_AB R10, RZ, R8 ;  /* 0x00000008ff0a723e */ /* 0x001fe400000000ff */
[----:B------:R-:W-:Y:S02]  /*159a0*/  F2FP.F16.F32.PACK_AB R8, RZ, R3 ;  /* 0x00000003ff08723e */ /* 0x000fe400000000ff */
[----:B------:R-:W2:Y:S01]  /*159b0*/  LDL.LU R3, [R1+0x88] ;  /* 0x0000880001037983 */ /* 0x000ea20000300800 */
[----:B------:R-:W-:Y:S01]  /*159c0*/  ISETP.GT.AND P1, PT, R0, 0x39, P2 ;  /* 0x000000390000780c */ /* 0x000fe20001724270 */
[----:B---3--:R-:W-:-:S05]  /*159d0*/  FMUL R9, R9, R2 ;  /* 0x0000000209097220 */ /* 0x008fca0000400000 */
[----:B------:R-:W-:-:S07]  /*159e0*/  F2FP.F16.F32.PACK_AB R9, RZ, R9 ;  /* 0x00000009ff09723e */ /* 0x000fce00000000ff */
[----:B------:R0:W-:Y:S04]  /*159f0*/  @P1 STG.E.U16 desc[UR36][R6.64+0x72], R9 ;  /* 0x0000720906001986 */ /* 0x0001e8000c101524 */
[----:B0-----:R-:W3:Y:S01]  /*15a00*/  LDL.LU R9, [R1+0x94] ;  /* 0x0000940001097983 */ /* 0x001ee20000300800 */
[----:B--2---:R-:W-:-:S05]  /*15a10*/  FMUL R3, R3, R2 ;  /* 0x0000000203037220 */ /* 0x004fca0000400000 */
[----:B------:R-:W-:-:S04]  /*15a20*/  F2FP.F16.F32.PACK_AB R3, RZ, R3 ;  /* 0x00000003ff03723e */ /* 0x000fc800000000ff */
[----:B------:R-:W-:Y:S02]  /*15a30*/  PRMT R12, R3, 0x7610, R12 ;  /* 0x00007610030c7816 */ /* 0x000fe4000000000c */
[----:B------:R-:W2:Y:S01]  /*15a40*/  LDL.LU R3, [R1+0x90] ;  /* 0x0000900001037983 */ /* 0x000ea20000300800 */
[----:B------:R-:W-:-:S13]  /*15a50*/  ISETP.GT.AND P4, PT, R0, 0x40, P3 ;  /* 0x000000400000780c */ /* 0x000fda0001f84270 */
[----:B------:R0:W-:Y:S01]  /*15a60*/  @P4 STG.E.U16 desc[UR36][R4.64+0x80], R10 ;  /* 0x0000800a04004986 */ /* 0x0001e2000c101524 */
[----:B--2---:R-:W-:-:S05]  /*15a70*/  FMUL R3, R3, R2 ;  /* 0x0000000203037220 */ /* 0x004fca0000400000 */
[----:B0-----:R-:W-:Y:S02]  /*15a80*/  F2FP.F16.F32.PACK_AB R10, RZ, R3 ;  /* 0x00000003ff0a723e */ /* 0x001fe400000000ff */
[----:B------:R-:W2:Y:S01]  /*15a90*/  LDL.LU R3, [R1+0x98] ;  /* 0x0000980001037983 */ /* 0x000ea20000300800 */
[C---:B------:R-:W-:Y:S02]  /*15aa0*/  ISETP.GT.AND P5, PT, R0.reuse, 0x41, P3 ;  /* 0x000000410000780c */ /* 0x040fe40001fa4270 */
[C---:B------:R-:W-:Y:S01]  /*15ab0*/  ISETP.GT.AND P0, PT, R0.reuse, 0x40, P2 ;  /* 0x000000400000780c */ /* 0x040fe20001704270 */
[-C--:B---3--:R-:W-:Y:S01]  /*15ac0*/  FMUL R9, R9, R2.reuse ;  /* 0x0000000209097220 */ /* 0x088fe20000400000 */
[C---:B------:R-:W-:Y:S01]  /*15ad0*/  ISETP.GT.AND P1, PT, R0.reuse, 0x41, P2 ;  /* 0x000000410000780c */ /* 0x040fe20001724270 */
[----:B------:R-:W-:Y:S01]  /*15ae0*/  FMUL R11, R11, R2 ;  /* 0x000000020b0b7220 */ /* 0x000fe20000400000 */
[----:B------:R-:W-:Y:S02]  /*15af0*/  ISETP.GT.AND P4, PT, R0, 0x48, P3 ;  /* 0x000000480000780c */ /* 0x000fe40001f84270 */
[----:B------:R-:W-:-:S05]  /*15b00*/  F2FP.F16.F32.PACK_AB R9, RZ, R9 ;  /* 0x00000009ff09723e */ /* 0x000fca00000000ff */
[----:B------:R0:W-:Y:S01]  /*15b10*/  @P5 STG.E.U16 desc[UR36][R4.64+0x82], R8 ;  /* 0x0000820804005986 */ /* 0x0001e2000c101524 */
[----:B------:R-:W-:-:S03]  /*15b20*/  ISETP.GT.AND P5, PT, R0, 0x49, P3 ;  /* 0x000000490000780c */ /* 0x000fc60001fa4270 */
[----:B------:R1:W-:Y:S01]  /*15b30*/  @P0 STG.E.U16 desc[UR36][R6.64+0x80], R12 ;  /* 0x0000800c06000986 */ /* 0x0003e2000c101524 */
[----:B------:R-:W-:Y:S02]  /*15b40*/  ISETP.GT.AND P0, PT, R0, 0x48, P2 ;  /* 0x000000480000780c */ /* 0x000fe40001704270 */
[----:B------:R-:W-:Y:S02]  /*15b50*/  F2FP.F16.F32.PACK_AB R11, RZ, R11 ;  /* 0x0000000bff0b723e */ /* 0x000fe400000000ff */
[----:B0-----:R-:W-:-:S03]  /*15b60*/  PRMT R8, R10, 0x7610, R8 ;  /* 0x000076100a087816 */ /* 0x001fc60000000008 */
[----:B------:R-:W-:Y:S01]  /*15b70*/  @P1 STG.E.U16 desc[UR36][R6.64+0x82], R11 ;  /* 0x0000820b06001986 */ /* 0x000fe2000c101524 */
[----:B-1----:R-:W-:Y:S02]  /*15b80*/  PRMT R12, R9, 0x7610, R12 ;  /* 0x00007610090c7816 */ /* 0x002fe4000000000c */
[C---:B------:R-:W-:Y:S01]  /*15b90*/  ISETP.GT.AND P1, PT, R0.reuse, 0x49, P2 ;  /* 0x000000490000780c */ /* 0x040fe20001724270 */
[----:B------:R0:W-:Y:S01]  /*15ba0*/  @P4 STG.E.U16 desc[UR36][R4.64+0x90], R8 ;  /* 0x0000900804004986 */ /* 0x0001e2000c101524 */
[----:B------:R-:W-:-:S03]  /*15bb0*/  ISETP.GT.AND P4, PT, R0, 0x50, P3 ;  /* 0x000000500000780c */ /* 0x000fc60001f84270 */
[----:B------:R1:W-:Y:S01]  /*15bc0*/  @P5 STG.E.U16 desc[UR36][R4.64+0x92], R12 ;  /* 0x0000920c04005986 */ /* 0x0003e2000c101524 */
[----:B0-----:R-:W-:Y:S01]  /*15bd0*/  FMUL R8, R233, R2 ;  /* 0x00000002e9087220 */ /* 0x001fe20000400000 */
[----:B------:R-:W-:-:S04]  /*15be0*/  ISETP.GT.AND P5, PT, R0, 0x51, P3 ;  /* 0x000000510000780c */ /* 0x000fc80001fa4270 */
[----:B------:R-:W-:-:S04]  /*15bf0*/  F2FP.F16.F32.PACK_AB R8, RZ, R8 ;  /* 0x00000008ff08723e */ /* 0x000fc800000000ff */
[----:B-1----:R-:W-:Y:S02]  /*15c00*/  PRMT R12, R8, 0x7610, R12 ;  /* 0x00007610080c7816 */ /* 0x002fe4000000000c */
[----:B------:R-:W-:Y:S01]  /*15c10*/  ISETP.GT.AND P6, PT, R0, 0x71, P3 ;  /* 0x000000710000780c */ /* 0x000fe20001fc4270 */
[----:B--2---:R-:W-:-:S05]  /*15c20*/  FMUL R3, R3, R2 ;  /* 0x0000000203037220 */ /* 0x004fca0000400000 */
[----:B------:R-:W-:Y:S01]  /*15c30*/  F2FP.F16.F32.PACK_AB R10, RZ, R3 ;  /* 0x00000003ff0a723e */ /* 0x000fe200000000ff */
[----:B------:R-:W-:-:S05]  /*15c40*/  FMUL R3, R235, R2 ;  /* 0x00000002eb037220 */ /* 0x000fca0000400000 */
[----:B------:R-:W-:Y:S01]  /*15c50*/  F2FP.F16.F32.PACK_AB R9, RZ, R3 ;  /* 0x00000003ff09723e */ /* 0x000fe200000000ff */
[-C--:B------:R-:W-:Y:S01]  /*15c60*/  FMUL R3, R234, R2.reuse ;  /* 0x00000002ea037220 */ /* 0x080fe20000400000 */
[----:B------:R0:W-:Y:S04]  /*15c70*/  @P0 STG.E.U16 desc[UR36][R6.64+0x90], R10 ;  /* 0x0000900a06000986 */ /* 0x0001e8000c101524 */
[----:B------:R-:W-:Y:S02]  /*15c80*/  F2FP.F16.F32.PACK_AB R3, RZ, R3 ;  /* 0x00000003ff03723e */ /* 0x000fe400000000ff */
[----:B------:R-:W-:Y:S01]  /*15c90*/  PRMT R11, R9, 0x7610, R11 ;  /* 0x00007610090b7816 */ /* 0x000fe2000000000b */
[-C--:B------:R-:W-:Y:S01]  /*15ca0*/  FMUL R9, R232, R2.reuse ;  /* 0x00000002e8097220 */ /* 0x080fe20000400000 */
[----:B0-----:R-:W-:Y:S01]  /*15cb0*/  PRMT R10, R3, 0x7610, R10 ;  /* 0x00007610030a7816 */ /* 0x001fe2000000000a */
[----:B------:R-:W-:-:S02]  /*15cc0*/  FMUL R3, R231, R2 ;  /* 0x00000002e7037220 */ /* 0x000fc40000400000 */
[----:B------:R0:W-:Y:S01]  /*15cd0*/  @P1 STG.E.U16 desc[UR36][R6.64+0x92], R11 ;  /* 0x0000920b06001986 */ /* 0x0001e2000c101524 */
[----:B------:R-:W-:Y:S02]  /*15ce0*/  ISETP.GT.AND P1, PT, R0, 0x50, P2 ;  /* 0x000000500000780c */ /* 0x000fe40001724270 */
[----:B------:R-:W-:Y:S02]  /*15cf0*/  F2FP.F16.F32.PACK_AB R9, RZ, R9 ;  /* 0x00000009ff09723e */ /* 0x000fe400000000ff */
[----:B------:R-:W-:Y:S01]  /*15d00*/  F2FP.F16.F32.PACK_AB R8, RZ, R3 ;  /* 0x00000003ff08723e */ /* 0x000fe200000000ff */
[----:B------:R-:W-:Y:S01]  /*15d10*/  FMUL R3, R230, R2 ;  /* 0x00000002e6037220 */ /* 0x000fe20000400000 */
[C---:B------:R-:W-:Y:S01]  /*15d20*/  ISETP.GT.AND P0, PT, R0.reuse, 0x51, P2 ;  /* 0x000000510000780c */ /* 0x040fe20001704270 */
[----:B------:R1:W-:Y:S01]  /*15d30*/  @P4 STG.E.U16 desc[UR36][R4.64+0xa0], R10 ;  /* 0x0000a00a04004986 */ /* 0x0003e2000c101524 */
[----:B------:R-:W-:Y:S02]  /*15d40*/  ISETP.GT.AND P4, PT, R0, 0x58, P3 ;  /* 0x000000580000780c */ /* 0x000fe40001f84270 */
[----:B0-----:R-:W-:-:S02]  /*15d50*/  PRMT R11, R9, 0x7610, R11 ;  /* 0x00007610090b7816 */ /* 0x001fc4000000000b */
[----:B------:R-:W-:Y:S01]  /*15d60*/  F2FP.F16.F32.PACK_AB R9, RZ, R3 ;  /* 0x00000003ff09723e */ /* 0x000fe200000000ff */
[-C--:B------:R-:W-:Y:S01]  /*15d70*/  FMUL R3, R228, R2.reuse ;  /* 0x00000002e4037220 */ /* 0x080fe20000400000 */
[----:B------:R-:W-:Y:S01]  /*15d80*/  PRMT R13, R8, 0x7610, R13 ;  /* 0x00007610080d7816 */ /* 0x000fe2000000000d */
[----:B------:R-:W-:Y:S01]  /*15d90*/  FMUL R8, R229, R2 ;  /* 0x00000002e5087220 */ /* 0x000fe20000400000 */
[----:B------:R-:W-:Y:S01]  /*15da0*/  @P5 STG.E.U16 desc[UR36][R4.64+0xa2], R12 ;  /* 0x0000a20c04005986 */ /* 0x000fe2000c101524 */
[----:B------:R-:W-:Y:S02]  /*15db0*/  ISETP.GT.AND P5, PT, R0, 0x59, P3 ;  /* 0x000000590000780c */ /* 0x000fe40001fa4270 */
[----:B------:R-:W-:Y:S01]  /*15dc0*/  F2FP.F16.F32.PACK_AB R3, RZ, R3 ;  /* 0x00000003ff03723e */ /* 0x000fe200000000ff */
[----:B------:R0:W-:Y:S01]  /*15dd0*/  @P1 STG.E.U16 desc[UR36][R6.64+0xa0], R11 ;  /* 0x0000a00b06001986 */ /* 0x0001e2000c101524 */
[----:B-1----:R-:W-:Y:S01]  /*15de0*/  F2FP.F16.F32.PACK_AB R10, RZ, R8 ;  /* 0x00000008ff0a723e */ /* 0x002fe200000000ff */
[----:B------:R-:W-:-:S02]  /*15df0*/  FMUL R8, R227, R2 ;  /* 0x00000002e3087220 */ /* 0x000fc40000400000 */
[----:B------:R-:W-:Y:S01]  /*15e00*/  @P0 STG.E.U16 desc[UR36][R6.64+0xa2], R13 ;  /* 0x0000a20d06000986 */ /* 0x000fe2000c101524 */
[C---:B------:R-:W-:Y:S02]  /*15e10*/  ISETP.GT.AND P0, PT, R0.reuse, 0x58, P2 ;  /* 0x000000580000780c */ /* 0x040fe40001704270 */
[C---:B------:R-:W-:Y:S01]  /*15e20*/  ISETP.GT.AND P1, PT, R0.reuse, 0x59, P2 ;  /* 0x000000590000780c */ /* 0x040fe20001724270 */
[----:B------:R1:W-:Y:S01]  /*15e30*/  @P4 STG.E.U16 desc[UR36][R4.64+0xb0], R9 ;  /* 0x0000b00904004986 */ /* 0x0003e2000c101524 */
[----:B------:R-:W-:Y:S02]  /*15e40*/  ISETP.GT.AND P4, PT, R0, 0x60, P3 ;  /* 0x000000600000780c */ /* 0x000fe40001f84270 */
[----:B0-----:R-:W-:Y:S01]  /*15e50*/  PRMT R11, R3, 0x7610, R11 ;  /* 0x00007610030b7816 */ /* 0x001fe2000000000b */
[----:B------:R-:W-:Y:S01]  /*15e60*/  FMUL R3, R226, R2 ;  /* 0x00000002e2037220 */ /* 0x000fe20000400000 */
[----:B------:R-:W-:Y:S01]  /*15e70*/  F2FP.F16.F32.PACK_AB R8, RZ, R8 ;  /* 0x00000008ff08723e */ /* 0x000fe200000000ff */
[----:B------:R0:W-:Y:S03]  /*15e80*/  @P5 STG.E.U16 desc[UR36][R4.64+0xb2], R10 ;  /* 0x0000b20a04005986 */ /* 0x0001e6000c101524 */
[----:B-1----:R-:W-:Y:S01]  /*15e90*/  F2FP.F16.F32.PACK_AB R9, RZ, R3 ;  /* 0x00000003ff09723e */ /* 0x002fe200000000ff */
[-C--:B------:R-:W-:Y:S01]  /*15ea0*/  FMUL R3, R225, R2.reuse ;  /* 0x00000002e1037220 */ /* 0x080fe20000400000 */
[----:B------:R-:W-:Y:S01]  /*15eb0*/  PRMT R12, R8, 0x7610, R12 ;  /* 0x00007610080c7816 */ /* 0x000fe2000000000c */
[----:B------:R-:W-:Y:S01]  /*15ec0*/  FMUL R8, R224, R2 ;  /* 0x00000002e0087220 */ /* 0x000fe20000400000 */
[----:B------:R1:W-:Y:S01]  /*15ed0*/  @P0 STG.E.U16 desc[UR36][R6.64+0xb0], R11 ;  /* 0x0000b00b06000986 */ /* 0x0003e2000c101524 */
[----:B0-----:R-:W-:-:S02]  /*15ee0*/  PRMT R10, R9, 0x7610, R10 ;  /* 0x00007610090a7816 */ /* 0x001fc4000000000a */
[----:B------:R-:W-:Y:S01]  /*15ef0*/  F2FP.F16.F32.PACK_AB R3, RZ, R3 ;  /* 0x00000003ff03723e */ /* 0x000fe200000000ff */
[----:B------:R0:W-:Y:S01]  /*15f00*/  @P1 STG.E.U16 desc[UR36][R6.64+0xb2], R12 ;  /* 0x0000b20c06001986 */ /* 0x0001e2000c101524 */
[C---:B------:R-:W-:Y:S01]  /*15f10*/  ISETP.GT.AND P5, PT, R0.reuse, 0x61, P3 ;  /* 0x000000610000780c */ /* 0x040fe20001fa4270 */
[-C--:B------:R-:W-:Y:S01]  /*15f20*/  FMUL R9, R223, R2.reuse ;  /* 0x00000002df097220 */ /* 0x080fe20000400000 */
[C---:B------:R-:W-:Y:S01]  /*15f30*/  ISETP.GT.AND P1, PT, R0.reuse, 0x60, P2 ;  /* 0x000000600000780c */ /* 0x040fe20001724270 */
[----:B------:R-:W-:Y:S01]  /*15f40*/  @P4 STG.E.U16 desc[UR36][R4.64+0xc0], R10 ;  /* 0x0000c00a04004986 */ /* 0x000fe2000c101524 */
[----:B------:R-:W-:Y:S02]  /*15f50*/  ISETP.GT.AND P4, PT, R0, 0x61, P2 ;  /* 0x000000610000780c */ /* 0x000fe40001784270 */
[----:B-1----:R-:W-:Y:S01]  /*15f60*/  PRMT R11, R3, 0x7610, R11 ;  /* 0x00007610030b7816 */ /* 0x002fe2000000000b */
[----:B------:R-:W-:Y:S01]  /*15f70*/  FMUL R3, R222, R2 ;  /* 0x00000002de037220 */ /* 0x000fe20000400000 */
[----:B------:R-:W-:-:S02]  /*15f80*/  F2FP.F16.F32.PACK_AB R8, RZ, R8 ;  /* 0x00000008ff08723e */ /* 0x000fc400000000ff */
[----:B------:R-:W-:Y:S02]  /*15f90*/  F2FP.F16.F32.PACK_AB R9, RZ, R9 ;  /* 0x00000009ff09723e */ /* 0x000fe400000000ff */
[----:B0-----:R-:W-:Y:S02]  /*15fa0*/  PRMT R12, R8, 0x7610, R12 ;  /* 0x00007610080c7816 */ /* 0x001fe4000000000c */
[----:B------:R-:W-:Y:S01]  /*15fb0*/  F2FP.F16.F32.PACK_AB R8, RZ, R3 ;  /* 0x00000003ff08723e */ /* 0x000fe200000000ff */
[-C--:B------:R-:W-:Y:S01]  /*15fc0*/  FMUL R3, R221, R2.reuse ;  /* 0x00000002dd037220 */ /* 0x080fe20000400000 */
[----:B------:R-:W-:Y:S01]  /*15fd0*/  PRMT R13, R9, 0x7610, R13 ;  /* 0x00007610090d7816 */ /* 0x000fe2000000000d */
[----:B------:R0:W-:Y:S01]  /*15fe0*/  @P5 STG.E.U16 desc[UR36][R4.64+0xc2], R11 ;  /* 0x0000c20b04005986 */ /* 0x0001e2000c101524 */
[----:B------:R-:W-:Y:S02]  /*15ff0*/  ISETP.GT.AND P0, PT, R0, 0x68, P3 ;  /* 0x000000680000780c */ /* 0x000fe40001f04270 */
[----:B------:R-:W-:Y:S01]  /*16000*/  F2FP.F16.F32.PACK_AB R9, RZ, R3 ;  /* 0x00000003ff09723e */ /* 0x000fe200000000ff */
[----:B------:R1:W-:Y:S01]  /*16010*/  @P1 STG.E.U16 desc[UR36][R6.64+0xc0], R12 ;  /* 0x0000c00c06001986 */ /* 0x0003e2000c101524 */
[----:B------:R-:W-:-:S03]  /*16020*/  FMUL R3, R219, R2 ;  /* 0x00000002db037220 */ /* 0x000fc60000400000 */
[----:B------:R-:W-:Y:S01]  /*16030*/  @P4 STG.E.U16 desc[UR36][R6.64+0xc2], R13 ;  /* 0x0000c20d06004986 */ /* 0x000fe2000c101524 */
[----:B------:R-:W-:Y:S02]  /*16040*/  ISETP.GT.AND P4, PT, R0, 0x69, P3 ;  /* 0x000000690000780c */ /* 0x000fe40001f84270 */
[----:B------:R-:W-:Y:S01]  /*16050*/  PRMT R14, R8, 0x7610, R14 ;  /* 0x00007610080e7816 */ /* 0x000fe2000000000e */
[-C--:B------:R-:W-:Y:S01]  /*16060*/  FMUL R8, R220, R2.reuse ;  /* 0x00000002dc087220 */ /* 0x080fe20000400000 */
[----:B------:R-:W-:Y:S02]  /*16070*/  F2FP.F16.F32.PACK_AB R3, RZ, R3 ;  /* 0x00000003ff03723e */ /* 0x000fe400000000ff */
[----:B------:R-:W-:Y:S01]  /*16080*/  ISETP.GT.AND P1, PT, R0, 0x68, P2 ;  /* 0x000000680000780c */ /* 0x000fe20001724270 */
[----:B------:R-:W-:Y:S01]  /*16090*/  @P0 STG.E.U16 desc[UR36][R4.64+0xd0], R14 ;  /* 0x0000d00e04000986 */ /* 0x000fe2000c101524 */
[----:B0-----:R-:W-:Y:S01]  /*160a0*/  PRMT R11, R3, 0x7610, R11 ;  /* 0x00007610030b7816 */ /* 0x001fe2000000000b */
[----:B------:R-:W-:Y:S01]  /*160b0*/  FMUL R3, R217, R2 ;  /* 0x00000002d9037220 */ /* 0x000fe20000400000 */
[----:B------:R-:W-:Y:S01]  /*160c0*/  F2FP.F16.F32.PACK_AB R10, RZ, R8 ;  /* 0x00000008ff0a723e */ /* 0x000fe200000000ff */
[----:B------:R-:W-:Y:S01]  /*160d0*/  FMUL R8, R218, R2 ;  /* 0x00000002da087220 */ /* 0x000fe20000400000 */
[C---:B------:R-:W-:Y:S01]  /*160e0*/  ISETP.GT.AND P0, PT, R0.reuse, 0x69, P2 ;  /* 0x000000690000780c */ /* 0x040fe20001704270 */
[----:B------:R0:W-:Y:S01]  /*160f0*/  @P4 STG.E.U16 desc[UR36][R4.64+0xd2], R9 ;  /* 0x0000d20904004986 */ /* 0x0001e2000c101524 */
[----:B------:R-:W-:-:S02]  /*16100*/  ISETP.GT.AND P5, PT, R0, 0x70, P3 ;  /* 0x000000700000780c */ /* 0x000fc40001fa4270 */
[----:B------:R-:W-:-:S04]  /*16110*/  F2FP.F16.F32.PACK_AB R8, RZ, R8 ;  /* 0x00000008ff08723e */ /* 0x000fc800000000ff */
[----:B-1----:R-:W-:Y:S02]  /*16120*/  PRMT R12, R8, 0x7610, R12 ;  /* 0x00007610080c7816 */ /* 0x002fe4000000000c */
[----:B0-----:R-:W-:Y:S01]  /*16130*/  F2FP.F16.F32.PACK_AB R9, RZ, R3 ;  /* 0x00000003ff09723e */ /* 0x001fe200000000ff */
[-C--:B------:R-:W-:Y:S01]  /*16140*/  FMUL R3, R216, R2.reuse ;  /* 0x00000002d8037220 */ /* 0x080fe20000400000 */
[----:B------:R-:W-:Y:S01]  /*16150*/  FMUL R8, R215, R2 ;  /* 0x00000002d7087220 */ /* 0x000fe20000400000 */
[----:B------:R0:W-:Y:S03]  /*16160*/  @P1 STG.E.U16 desc[UR36][R6.64+0xd0], R10 ;  /* 0x0000d00a06001986 */ /* 0x0001e6000c101524 */
[----:B------:R-:W-:Y:S01]  /*16170*/  F2FP.F16.F32.PACK_AB R3, RZ, R3 ;  /* 0x00000003ff03723e */ /* 0x000fe200000000ff */
[----:B------:R1:W-:Y:S01]  /*16180*/  @P0 STG.E.U16 desc[UR36][R6.64+0xd2], R11 ;  /* 0x0000d20b06000986 */ /* 0x0003e2000c101524 */
[----:B------:R-:W-:-:S02]  /*16190*/  ISETP.GT.AND P1, PT, R0, 0x70, P2 ;  /* 0x000000700000780c */ /* 0x000fc40001724270 */
[----:B------:R-:W-:Y:S01]  /*161a0*/  F2FP.F16.F32.PACK_AB R8, RZ, R8 ;  /* 0x00000008ff08723e */ /* 0x000fe200000000ff */
[----:B------:R2:W-:Y:S01]  /*161b0*/  @P5 STG.E.U16 desc[UR36][R4.64+0xe0], R12 ;  /* 0x0000e00c04005986 */ /* 0x0005e2000c101524 */
[----:B0-----:R-:W-:Y:S01]  /*161c0*/  PRMT R10, R9, 0x7610, R10 ;  /* 0x00007610090a7816 */ /* 0x001fe2000000000a */
[-C--:B------:R-:W-:Y:S01]  /*161d0*/  FMUL R9, R214, R2.reuse ;  /* 0x00000002d6097220 */ /* 0x080fe20000400000 */
[----:B-1----:R-:W-:Y:S01]  /*161e0*/  PRMT R11, R3, 0x7610, R11 ;  /* 0x00007610030b7816 */ /* 0x002fe2000000000b */
[----:B------:R-:W-:-:S03]  /*161f0*/  FMUL R3, R213, R2 ;  /* 0x00000002d5037220 */ /* 0x000fc60000400000 */
[----:B------:R-:W-:Y:S02]  /*16200*/  F2FP.F16.F32.PACK_AB R9, RZ, R9 ;  /* 0x00000009ff09723e */ /* 0x000fe400000000ff */
[----:B--2---:R-:W-:Y:S02]  /*16210*/  PRMT R12, R8, 0x7610, R12 ;  /* 0x00007610080c7816 */ /* 0x004fe4000000000c */
[----:B------:R-:W-:Y:S01]  /*16220*/  F2FP.F16.F32.PACK_AB R8, RZ, R3 ;  /* 0x00000003ff08723e */ /* 0x000fe200000000ff */
[----:B------:R-:W-:Y:S01]  /*16230*/  FMUL R3, R212, R2 ;  /* 0x00000002d4037220 */ /* 0x000fe20000400000 */
[C---:B------:R-:W-:Y:S02]  /*16240*/  ISETP.GT.AND P4, PT, R0.reuse, 0x71, P2 ;  /* 0x000000710000780c */ /* 0x040fe40001784270 */
[----:B------:R-:W-:Y:S01]  /*16250*/  ISETP.GT.AND P5, PT, R0, 0x78, P3 ;  /* 0x000000780000780c */ /* 0x000fe20001fa4270 */
[----:B------:R0:W-:Y:S01]  /*16260*/  @P6 STG.E.U16 desc[UR36][R4.64+0xe2], R10 ;  /* 0x0000e20a04006986 */ /* 0x0001e2000c101524 */
[----:B------:R-:W-:-:S02]  /*16270*/  PRMT R13, R9, 0x7610, R13 ;  /* 0x00007610090d7816 */ /* 0x000fc4000000000d */
[----:B------:R-:W-:Y:S01]  /*16280*/  F2FP.F16.F32.PACK_AB R9, RZ, R3 ;  /* 0x00000003ff09723e */ /* 0x000fe200000000ff */
[----:B------:R1:W-:Y:S01]  /*16290*/  @P1 STG.E.U16 desc[UR36][R6.64+0xe0], R11 ;  /* 0x0000e00b06001986 */ /* 0x0003e2000c101524 */
[----:B------:R-:W-:Y:S01]  /*162a0*/  ISETP.GT.AND P0, PT, R0, 0x79, P3 ;  /* 0x000000790000780c */ /* 0x000fe20001f04270 */
[-C--:B------:R-:W-:Y:S01]  /*162b0*/  FMUL R3, R210, R2.reuse ;  /* 0x00000002d2037220 */ /* 0x080fe20000400000 */
[----:B------:R-:W-:Y:S02]  /*162c0*/  ISETP.GT.AND P1, PT, R0, 0x78, P2 ;  /* 0x000000780000780c */ /* 0x000fe40001724270 */
[----:B------:R-:W-:Y:S01]  /*162d0*/  PRMT R14, R8, 0x7610, R14 ;  /* 0x00007610080e7816 */ /* 0x000fe2000000000e */
[----:B------:R-:W-:Y:S01]  /*162e0*/  FMUL R8, R211, R2 ;  /* 0x00000002d3087220 */ /* 0x000fe20000400000 */
[----:B------:R-:W-:Y:S01]  /*162f0*/  F2FP.F16.F32.PACK_AB R3, RZ, R3 ;  /* 0x00000003ff03723e */ /* 0x000fe200000000ff */
[----:B------:R2:W-:Y:S01]  /*16300*/  @P4 STG.E.U16 desc[UR36][R6.64+0xe2], R12 ;  /* 0x0000e20c06004986 */ /* 0x0005e2000c101524 */
[----:B------:R-:W-:-:S02]  /*16310*/  ISETP.GT.AND P4, PT, R0, 0x79, P2 ;  /* 0x000000790000780c */ /* 0x000fc40001784270 */
[----:B0-----:R-:W-:Y:S01]  /*16320*/  F2FP.F16.F32.PACK_AB R10, RZ, R8 ;  /* 0x00000008ff0a723e */ /* 0x001fe200000000ff */
[----:B------:R-:W-:Y:S01]  /*16330*/  @P5 STG.E.U16 desc[UR36][R4.64+0xf0], R13 ;  /* 0x0000f00d04005986 */ /* 0x000fe2000c101524 */
[----:B-1----:R-:W-:Y:S01]  /*16340*/  PRMT R11, R3, 0x7610, R11 ;  /* 0x00007610030b7816 */ /* 0x002fe2000000000b */
[-C--:B------:R-:W-:Y:S01]  /*16350*/  FMUL R3, R208, R2.reuse ;  /* 0x00000002d0037220 */ /* 0x080fe20000400000 */
[----:B------:R-:W-:Y:S01]  /*16360*/  FMUL R8, R209, R2 ;  /* 0x00000002d1087220 */ /* 0x000fe20000400000 */
[C---:B------:R-:W-:Y:S01]  /*16370*/  ISETP.GT.AND P5, PT, R0.reuse, 0x80, P3 ;  /* 0x000000800000780c */ /* 0x040fe20001fa4270 */
[----:B------:R-:W-:Y:S01]  /*16380*/  @P0 STG.E.U16 desc[UR36][R4.64+0xf2], R14 ;  /* 0x0000f20e04000986 */ /* 0x000fe2000c101524 */
[----:B------:R-:W-:-:S03]  /*16390*/  ISETP.GT.AND P6, PT, R0, 0x81, P3 ;  /* 0x000000810000780c */ /* 0x000fc60001fc4270 */
[----:B------:R0:W-:Y:S01]  /*163a0*/  @P1 STG.E.U16 desc[UR36][R6.64+0xf0], R9 ;  /* 0x0000f00906001986 */ /* 0x0001e2000c101524 */
[----:B------:R-:W-:-:S04]  /*163b0*/  F2FP.F16.F32.PACK_AB R8, RZ, R8 ;  /* 0x00000008ff08723e */ /* 0x000fc800000000ff */
[----:B--2---:R-:W-:Y:S01]  /*163c0*/  PRMT R12, R8, 0x7610, R12 ;  /* 0x00007610080c7816 */ /* 0x004fe2000000000c */
[-C--:B------:R-:W-:Y:S01]  /*163d0*/  FMUL R8, R206, R2.reuse ;  /* 0x00000002ce087220 */ /* 0x080fe20000400000 */
[----:B0-----:R-:W-:Y:S01]  /*163e0*/  F2FP.F16.F32.PACK_AB R9, RZ, R3 ;  /* 0x00000003ff09723e */ /* 0x001fe200000000ff */
[----:B------:R-:W-:Y:S01]  /*163f0*/  FMUL R3, R207, R2 ;  /* 0x00000002cf037220 */ /* 0x000fe20000400000 */
[----:B------:R0:W-:Y:S01]  /*16400*/  @P4 STG.E.U16 desc[UR36][R6.64+0xf2], R10 ;  /* 0x0000f20a06004986 */ /* 0x0001e2000c101524 */
[----:B------:R-:W-:-:S03]  /*16410*/  ISETP.GT.AND P0, PT, R0, 0x80, P2 ;  /* 0x000000800000780c */ /* 0x000fc60001704270 */
[----:B------:R-:W-:Y:S01]  /*16420*/  F2FP.F16.F32.PACK_AB R3, RZ, R3 ;  /* 0x00000003ff03723e */ /* 0x000fe200000000ff */
[----:B------:R1:W-:Y:S01]  /*16430*/  @P5 STG.E.U16 desc[UR36][R4.64+0x100], R11 ;  /* 0x0001000b04005986 */ /* 0x0003e2000c101524 */
[----:B------:R-:W-:Y:S02]  /*16440*/  ISETP.GT.AND P1, PT, R0, 0x81, P2 ;  /* 0x000000810000780c */ /* 0x000fe40001724270 */
[----:B------:R-:W-:Y:S01]  /*16450*/  F2FP.F16.F32.PACK_AB R8, RZ, R8 ;  /* 0x00000008ff08723e */ /* 0x000fe200000000ff */
[----:B------:R2:W-:Y:S01]  /*16460*/  @P6 STG.E.U16 desc[UR36][R4.64+0x102], R12 ;  /* 0x0001020c04006986 */ /* 0x0005e2000c101524 */
[----:B0-----:R-:W-:Y:S01]  /*16470*/  PRMT R10, R9, 0x7610, R10 ;  /* 0x00007610090a7816 */ /* 0x001fe2000000000a */
[-C--:B------:R-:W-:Y:S01]  /*16480*/  FMUL R9, R205, R2.reuse ;  /* 0x00000002cd097220 */ /* 0x080fe20000400000 */
[----:B-1----:R-:W-:Y:S01]  /*16490*/  PRMT R11, R3, 0x7610, R11 ;  /* 0x00007610030b7816 */ /* 0x002fe2000000000b */
[----:B------:R-:W-:Y:S01]  /*164a0*/  FMUL R3, R204, R2 ;  /* 0x00000002cc037220 */ /* 0x000fe20000400000 */
[----:B------:R-:W-:-:S02]  /*164b0*/  ISETP.GT.AND P4, PT, R0, 0x88, P3 ;  /* 0x000000880000780c */ /* 0x000fc40001f84270 */
[----:B--2---:R-:W-:Y:S02]  /*164c0*/  PRMT R12, R8, 0x7610, R12 ;  /* 0x00007610080c7816 */ /* 0x004fe4000000000c */
[----:B------:R-:W-:Y:S01]  /*164d0*/  F2FP.F16.F32.PACK_AB R8, RZ, R3 ;  /* 0x00000003ff08723e */ /* 0x000fe200000000ff */
[-C--:B------:R-:W-:Y:S01]  /*164e0*/  FMUL R3, R203, R2.reuse ;  /* 0x00000002cb037220 */ /* 0x080fe20000400000 */
[----:B------:R-:W-:Y:S02]  /*164f0*/  F2FP.F16.F32.PACK_AB R9, RZ, R9 ;  /* 0x00000009ff09723e */ /* 0x000fe400000000ff */
[C---:B------:R-:W-:Y:S01]  /*16500*/  ISETP.GT.AND P5, PT, R0.reuse, 0x89, P3 ;  /* 0x000000890000780c */ /* 0x040fe20001fa4270 */
[----:B------:R0:W-:Y:S01]  /*16510*/  @P0 STG.E.U16 desc[UR36][R6.64+0x100], R10 ;  /* 0x0001000a06000986 */ /* 0x0001e2000c101524 */
[----:B------:R-:W-:Y:S02]  /*16520*/  PRMT R13, R9, 0x7610, R13 ;  /* 0x00007610090d7816 */ /* 0x000fe4000000000d */
[----:B------:R-:W-:Y:S01]  /*16530*/  F2FP.F16.F32.PACK_AB R9, RZ, R3 ;  /* 0x00000003ff09723e */ /* 0x000fe200000000ff */
[----:B------:R1:W-:Y:S01]  /*16540*/  @P1 STG.E.U16 desc[UR36][R6.64+0x102], R11 ;  /* 0x0001020b06001986 */ /* 0x0003e2000c101524 */
[C---:B------:R-:W-:Y:S01]  /*16550*/  ISETP.GT.AND P0, PT, R0.reuse, 0x88, P2 ;  /* 0x000000880000780c */ /* 0x040fe20001704270 */
[----:B------:R-:W-:Y:S01]  /*16560*/  FMUL R3, R201, R2 ;  /* 0x00000002c9037220 */ /* 0x000fe20000400000 */
[----:B------:R-:W-:-:S02]  /*16570*/  ISETP.GT.AND P1, PT, R0, 0x89, P2 ;  /* 0x000000890000780c */ /* 0x000fc40001724270 */
[----:B------:R-:W-:Y:S01]  /*16580*/  PRMT R14, R8, 0x7610, R14 ;  /* 0x00007610080e7816 */ /* 0x000fe2000000000e */
[----:B------:R-:W-:Y:S01]  /*16590*/  FMUL R8, R202, R2 ;  /* 0x00000002ca087220 */ /* 0x000fe20000400000 */
[----:B------:R-:W-:Y:S01]  /*165a0*/  F2FP.F16.F32.PACK_AB R3, RZ, R3 ;  /* 0x00000003ff03723e */ /* 0x000fe200000000ff */
[----:B------:R2:W-:Y:S01]  /*165b0*/  @P4 STG.E.U16 desc[UR36][R4.64+0x110], R12 ;  /* 0x0001100c04004986 */ /* 0x0005e2000c101524 */
[----:B------:R-:W-:Y:S02]  /*165c0*/  ISETP.GT.AND P4, PT, R0, 0x90, P3 ;  /* 0x000000900000780c */ /* 0x000fe40001f84270 */
        /* <DEDUP_REMOVED lines=9> */
[----:B------:R-:W-:Y:S02]  /*16660*/  F2FP.F16.F32.PACK_AB R8, RZ, R8 ;  /* 0x00000008ff08723e */ /* 0x000fe400000000ff */
[----:B------:R-:W-:Y:S01]  /*16670*/  ISETP.GT.AND P1, PT, R0, 0x91, P2 ;  /* 0x000000910000780c */ /* 0x000fe20001724270 */
[----:B------:R1:W-:Y:S01]  /*16680*/  @P4 STG.E.U16 desc[UR36][R4.64+0x120], R10 ;  /* 0x0001200a04004986 */ /* 0x0003e2000c101524 */
[----:B--2---:R-:W-:Y:S01]  /*16690*/  PRMT R12, R8, 0x7610, R12 ;  /* 0x00007610080c7816 */ /* 0x004fe2000000000c */
[-C--:B------:R-:W-:Y:S01]  /*166a0*/  FMUL R8, R197, R2.reuse ;  /* 0x00000002c5087220 */ /* 0x080fe20000400000 */
[----:B0-----:R-:W-:Y:S01]  /*166b0*/  F2FP.F16.F32.PACK_AB R9, RZ, R3 ;  /* 0x00000003ff09723e */ /* 0x001fe200000000ff */
[----:B------:R-:W-:Y:S01]  /*166c0*/  FMUL R3, R198, R2 ;  /* 0x00000002c6037220 */ /* 0x000fe20000400000 */
[----:B------:R-:W-:Y:S01]  /*166d0*/  ISETP.GT.AND P4, PT, R0, 0x98, P3 ;  /* 0x000000980000780c */ /* 0x000fe20001f84270 */
[----:B------:R0:W-:Y:S03]  /*166e0*/  @P5 STG.E.U16 desc[UR36][R4.64+0x122], R11 ;  /* 0x0001220b04005986 */ /* 0x0001e6000c101524 */
[----:B------:R-:W-:-:S02]  /*166f0*/  F2FP.F16.F32.PACK_AB R3, RZ, R3 ;  /* 0x00000003ff03723e */ /* 0x000fc400000000ff */
[----:B-1----:R-:W-:Y:S01]  /*16700*/  PRMT R10, R9, 0x7610, R10 ;  /* 0x00007610090a7816 */ /* 0x002fe2000000000a */
[----:B------:R-:W-:Y:S01]  /*16710*/  FMUL R9, R196, R2 ;  /* 0x00000002c4097220 */ /* 0x000fe20000400000 */
[----:B------:R-:W-:Y:S01]  /*16720*/  F2FP.F16.F32.PACK_AB R8, RZ, R8 ;  /* 0x00000008ff08723e */ /* 0x000fe200000000ff */
[----:B------:R1:W-:Y:S01]  /*16730*/  @P0 STG.E.U16 desc[UR36][R6.64+0x120], R12 ;  /* 0x0001200c06000986 */ /* 0x0003e2000c101524 */
[----:B0-----:R-:W-:Y:S01]  /*16740*/  PRMT R11, R3, 0x7610, R11 ;  /* 0x00007610030b7816 */ /* 0x001fe2000000000b */
[----:B------:R-:W-:Y:S01]  /*16750*/  FMUL R3, R195, R2 ;  /* 0x00000002c3037220 */ /* 0x000fe20000400000 */
[C---:B------:R-:W-:Y:S01]  /*16760*/  ISETP.GT.AND P5, PT, R0.reuse, 0x99, P3 ;  /* 0x000000990000780c */ /* 0x040fe20001fa4270 */
[----:B------:R0:W-:Y:S01]  /*16770*/  @P1 STG.E.U16 desc[UR36][R6.64+0x122], R10 ;  /* 0x0001220a06001986 */ /* 0x0001e2000c101524 */
[----:B------:R-:W-:Y:S02]  /*16780*/  ISETP.GT.AND P1, PT, R0, 0x98, P2 ;  /* 0x000000980000780c */ /* 0x000fe40001724270 */
[----:B------:R-:W-:-:S02]  /*16790*/  F2FP.F16.F32.PACK_AB R9, RZ, R9 ;  /* 0x00000009ff09723e */ /* 0x000fc400000000ff */
[----:B-1----:R-:W-:Y:S02]  /*167a0*/  PRMT R12, R8, 0x7610, R12 ;  /* 0x00007610080c7816 */ /* 0x002fe4000000000c */
[----:B------:R-:W-:Y:S01]  /*167b0*/  F2FP.F16.F32.PACK_AB R8, RZ, R3 ;  /* 0x00000003ff08723e */ /* 0x000fe200000000ff */
[-C--:B------:R-:W-:Y:S01]  /*167c0*/  FMUL R3, R194, R2.reuse ;  /* 0x00000002c2037220 */ /* 0x080fe20000400000 */
[C---:B------:R-:W-:Y:S01]  /*167d0*/  ISETP.GT.AND P0, PT, R0.reuse, 0x99, P2 ;  /* 0x000000990000780c */ /* 0x040fe20001704270 */
[----:B------:R1:W-:Y:S01]  /*167e0*/  @P4 STG.E.U16 desc[UR36][R4.64+0x130], R11 ;  /* 0x0001300b04004986 */ /* 0x0003e2000c101524 */
[----:B------:R-:W-:Y:S02]  /*167f0*/  ISETP.GT.AND P4, PT, R0, 0xa0, P3 ;  /* 0x000000a00000780c */ /* 0x000fe40001f84270 */
[----:B------:R-:W-:Y:S02]  /*16800*/  PRMT R13, R9, 0x7610, R13 ;  /* 0x00007610090d7816 */ /* 0x000fe4000000000d */
[----:B------:R-:W-:Y:S01]  /*16810*/  F2FP.F16.F32.PACK_AB R9, RZ, R3 ;  /* 0x00000003ff09723e */ /* 0x000fe200000000ff */
[-C--:B------:R-:W-:Y:S01]  /*16820*/  FMUL R3, R192, R2.reuse ;  /* 0x00000002c0037220 */ /* 0x080fe20000400000 */
[----:B------:R-:W-:Y:S01]  /*16830*/  PRMT R14, R8, 0x7610, R14 ;  /* 0x00007610080e7816 */ /* 0x000fe2000000000e */
[----:B------:R-:W-:Y:S01]  /*16840*/  FMUL R8, R193, R2 ;  /* 0x00000002c1087220 */ /* 0x000fe20000400000 */
[----:B------:R2:W-:Y:S01]  /*16850*/  @P5 STG.E.U16 desc[UR36][R4.64+0x132], R12 ;  /* 0x0001320c04005986 */ /* 0x0005e2000c101524 */
[----:B------:R-:W-:-:S02]  /*16860*/  ISETP.GT.AND P5, PT, R0, 0xa1, P3 ;  /* 0x000000a10000780c */ /* 0x000fc40001fa4270 */
[----:B------:R-:W-:Y:S01]  /*16870*/  F2FP.F16.F32.PACK_AB R3, RZ, R3 ;  /* 0x00000003ff03723e */ /* 0x000fe200000000ff */
[----:B------:R-:W-:Y:S01]  /*16880*/  @P1 STG.E.U16 desc[UR36][R6.64+0x130], R13 ;  /* 0x0001300d06001986 */ /* 0x000fe2000c101524 */
[----:B0-----:R-:W-:Y:S01]  /*16890*/  F2FP.F16.F32.PACK_AB R10, RZ, R8 ;  /* 0x00000008ff0a723e */ /* 0x001fe200000000ff */
[-C--:B------:R-:W-:Y:S01]  /*168a0*/  FMUL R8, R191, R2.reuse ;  /* 0x00000002bf087220 */ /* 0x080fe20000400000 */
[----:B-1----:R-:W-:Y:S01]  /*168b0*/  PRMT R11, R3, 0x7610, R11 ;  /* 0x00007610030b7816 */ /* 0x002fe2000000000b */
[----:B------:R-:W-:Y:S01]  /*168c0*/  @P0 STG.E.U16 desc[UR36][R6.64+0x132], R14 ;  /* 0x0001320e06000986 */ /* 0x000fe2000c101524 */
[----:B------:R-:W-:Y:S01]  /*168d0*/  ISETP.GT.AND P0, PT, R0, 0xa0, P2 ;  /* 0x000000a00000780c */ /* 0x000fe20001704270 */
[----:B------:R-:W-:Y:S01]  /*168e0*/  FMUL R3, R190, R2 ;  /* 0x00000002be037220 */ /* 0x000fe20000400000 */
[C---:B------:R-:W-:Y:S01]  /*168f0*/  ISETP.GT.AND P1, PT, R0.reuse, 0xa1, P2 ;  /* 0x000000a10000780c */ /* 0x040fe20001724270 */
[----:B------:R0:W-:Y:S01]  /*16900*/  @P4 STG.E.U16 desc[UR36][R4.64+0x140], R9 ;  /* 0x0001400904004986 */ /* 0x0001e2000c101524 */
[----:B------:R-:W-:-:S02]  /*16910*/  ISETP.GT.AND P4, PT, R0, 0xa8, P3 ;  /* 0x000000a80000780c */ /* 0x000fc40001f84270 */
[----:B------:R-:W-:Y:S01]  /*16920*/  F2FP.F16.F32.PACK_AB R8, RZ, R8 ;  /* 0x00000008ff08723e */ /* 0x000fe200000000ff */
[----:B------:R1:W-:Y:S03]  /*16930*/  @P5 STG.E.U16 desc[UR36][R4.64+0x142], R10 ;  /* 0x0001420a04005986 */ /* 0x0003e6000c101524 */
[----:B--2---:R-:W-:Y:S02]  /*16940*/  PRMT R12, R8, 0x7610, R12 ;  /* 0x00007610080c7816 */ /* 0x004fe4000000000c */
[----:B0-----:R-:W-:Y:S01]  /*16950*/  F2FP.F16.F32.PACK_AB R9, RZ, R3 ;  /* 0x00000003ff09723e */ /* 0x001fe200000000ff */
[-C--:B------:R-:W-:Y:S01]  /*16960*/  FMUL R3, R189, R2.reuse ;  /* 0x00000002bd037220 */ /* 0x080fe20000400000 */
[-C--:B------:R-:W-:Y:S02]  /*16970*/  FMUL R8, R188, R2.reuse ;  /* 0x00000002bc087220 */ /* 0x080fe40000400000 */
[----:B-1----:R-:W-:Y:S01]  /*16980*/  PRMT R10, R9, 0x7610, R10 ;  /* 0x00007610090a7816 */ /* 0x002fe2000000000a */
[----:B------:R0:W-:Y:S01]  /*16990*/  @P0 STG.E.U16 desc[UR36][R6.64+0x140], R11 ;  /* 0x0001400b06000986 */ /* 0x0001e2000c101524 */
[----:B------:R-:W-:Y:S01]  /*169a0*/  F2FP.F16.F32.PACK_AB R3, RZ, R3 ;  /* 0x00000003ff03723e */ /* 0x000fe200000000ff */
[----:B------:R-:W-:Y:S01]  /*169b0*/  FMUL R9, R187, R2 ;  /* 0x00000002bb097220 */ /* 0x000fe20000400000 */
[C---:B------:R-:W-:Y:S01]  /*169c0*/  ISETP.GT.AND P5, PT, R0.reuse, 0xa9, P3 ;  /* 0x000000a90000780c */ /* 0x040fe20001fa4270 */
[----:B------:R1:W-:Y:S01]  /*169d0*/  @P1 STG.E.U16 desc[UR36][R6.64+0x142], R12 ;  /* 0x0001420c06001986 */ /* 0x0003e2000c101524 */
[----:B------:R-:W-:-:S03]  /*169e0*/  ISETP.GT.AND P1, PT, R0, 0xa8, P2 ;  /* 0x000000a80000780c */ /* 0x000fc60001724270 */
[----:B------:R-:W-:Y:S01]  /*169f0*/  @P4 STG.E.U16 desc[UR36][R4.64+0x150], R10 ;  /* 0x0001500a04004986 */ /* 0x000fe2000c101524 */
[----:B------:R-:W-:Y:S02]  /*16a00*/  ISETP.GT.AND P4, PT, R0, 0xa9, P2 ;  /* 0x000000a90000780c */ /* 0x000fe40001784270 */
[----:B------:R-:W-:Y:S02]  /*16a10*/  F2FP.F16.F32.PACK_AB R8, RZ, R8 ;  /* 0x00000008ff08723e */ /* 0x000fe400000000ff */
[----:B0-----:R-:W-:Y:S01]  /*16a20*/  PRMT R11, R3, 0x7610, R11 ;  /* 0x00007610030b7816 */ /* 0x001fe2000000000b */
[-C--:B------:R-:W-:Y:S01]  /*16a30*/  FMUL R3, R186, R2.reuse ;  /* 0x00000002ba037220 */ /* 0x080fe20000400000 */
[----:B------:R-:W-:Y:S02]  /*16a40*/  F2FP.F16.F32.PACK_AB R9, RZ, R9 ;  /* 0x00000009ff09723e */ /* 0x000fe400000000ff */
[----:B-1----:R-:W-:Y:S02]  /*16a50*/  PRMT R12, R8, 0x7610, R12 ;  /* 0x00007610080c7816 */ /* 0x002fe4000000000c */
[----:B------:R-:W-:Y:S01]  /*16a60*/  F2FP.F16.F32.PACK_AB R8, RZ, R3 ;  /* 0x00000003ff08723e */ /* 0x000fe200000000ff */
[----:B------:R-:W-:Y:S01]  /*16a70*/  FMUL R3, R185, R2 ;  /* 0x00000002b9037220 */ /* 0x000fe20000400000 */
[----:B------:R-:W-:Y:S01]  /*16a80*/  PRMT R13, R9, 0x7610, R13 ;  /* 0x00007610090d7816 */ /* 0x000fe2000000000d */
[----:B------:R0:W-:Y:S01]  /*16a90*/  @P5 STG.E.U16 desc[UR36][R4.64+0x152], R11 ;  /* 0x0001520b04005986 */ /* 0x0001e2000c101524 */
[----:B------:R-:W-:-:S02]  /*16aa0*/  ISETP.GT.AND P0, PT, R0, 0xb0, P3 ;  /* 0x000000b00000780c */ /* 0x000fc40001f04270 */
        /* <DEDUP_REMOVED lines=26> */
[----:B------:R-:W-:Y:S02]  /*16c50*/  ISETP.GT.AND P1, PT, R0, 0xb8, P2 ;  /* 0x000000b80000780c */ /* 0x000fe40001724270 */
[----:B------:R-:W-:Y:S02]  /*16c60*/  F2FP.F16.F32.PACK_AB R8, RZ, R8 ;  /* 0x00000008ff08723e */ /* 0x000fe400000000ff */
[----:B0-----:R-:W-:Y:S01]  /*16c70*/  PRMT R10, R9, 0x7610, R10 ;  /* 0x00007610090a7816 */ /* 0x001fe2000000000a */
[-C--:B------:R-:W-:Y:S01]  /*16c80*/  FMUL R9, R178, R2.reuse ;  /* 0x00000002b2097220 */ /* 0x080fe20000400000 */
[----:B-1----:R-:W-:Y:S01]  /*16c90*/  PRMT R11, R3, 0x7610, R11 ;  /* 0x00007610030b7816 */ /* 0x002fe2000000000b */
[----:B------:R-:W-:Y:S01]  /*16ca0*/  FMUL R3, R177, R2 ;  /* 0x00000002b1037220 */ /* 0x000fe20000400000 */
[----:B------:R0:W-:Y:S02]  /*16cb0*/  @P5 STG.E.U16 desc[UR36][R4.64+0x170], R12 ;  /* 0x0001700c04005986 */ /* 0x0001e4000c101524 */
[----:B------:R-:W-:-:S02]  /*16cc0*/  F2FP.F16.F32.PACK_AB R9, RZ, R9 ;  /* 0x00000009ff09723e */ /* 0x000fc400000000ff */
[C---:B------:R-:W-:Y:S02]  /*16cd0*/  ISETP.GT.AND P4, PT, R0.reuse, 0xb9, P2 ;  /* 0x000000b90000780c */ /* 0x040fe40001784270 */
[----:B------:R-:W-:Y:S02]  /*16ce0*/  ISETP.GT.AND P5, PT, R0, 0xc0, P3 ;  /* 0x000000c00000780c */ /* 0x000fe40001fa4270 */
[----:B0-----:R-:W-:Y:S02]  /*16cf0*/  PRMT R12, R8, 0x7610, R12 ;  /* 0x00007610080c7816 */ /* 0x001fe4000000000c */
[----:B------:R-:W-:Y:S01]  /*16d00*/  F2FP.F16.F32.PACK_AB R8, RZ, R3 ;  /* 0x00000003ff08723e */ /* 0x000fe200000000ff */
[----:B------:R-:W-:Y:S01]  /*16d10*/  FMUL R3, R176, R2 ;  /* 0x00000002b0037220 */ /* 0x000fe20000400000 */
[----:B------:R-:W-:Y:S01]  /*16d20*/  PRMT R13, R9, 0x7610, R13 ;  /* 0x00007610090d7816 */ /* 0x000fe2000000000d */
[----:B------:R0:W-:Y:S01]  /*16d30*/  @P6 STG.E.U16 desc[UR36][R4.64+0x172], R10 ;  /* 0x0001720a04006986 */ /* 0x0001e2000c101524 */
[----:B------:R-:W-:-:S02]  /*16d40*/  ISETP.GT.AND P0, PT, R0, 0xc1, P3 ;  /* 0x000000c10000780c */ /* 0x000fc40001f04270 */
[----:B------:R-:W-:Y:S01]  /*16d50*/  F2FP.F16.F32.PACK_AB R9, RZ, R3 ;  /* 0x00000003ff09723e */ /* 0x000fe200000000ff */
[----:B------:R1:W-:Y:S01]  /*16d60*/  @P1 STG.E.U16 desc[UR36][R6.64+0x170], R11 ;  /* 0x0001700b06001986 */ /* 0x0003e2000c101524 */
[-C--:B------:R-:W-:Y:S01]  /*16d70*/  FMUL R3, R174, R2.reuse ;  /* 0x00000002ae037220 */ /* 0x080fe20000400000 */
[----:B------:R-:W-:Y:S02]  /*16d80*/  ISETP.GT.AND P1, PT, R0, 0xc0, P2 ;  /* 0x000000c00000780c */ /* 0x000fe40001724270 */
        /* <DEDUP_REMOVED lines=40> */
[C---:B------:R-:W-:Y:S01]  /*17010*/  ISETP.GT.AND P0, PT, R0.reuse, 0xd0, P2 ;  /* 0x000000d00000780c */ /* 0x040fe20001704270 */
        /* <DEDUP_REMOVED lines=11> */
[----:B------:R-:W-:Y:S01]  /*170d0*/  ISETP.GT.AND P5, PT, R0, 0xd9, P3 ;  /* 0x000000d90000780c */ /* 0x000fe20001fa4270 */
[----:B------:R-:W-:Y:S01]  /*170e0*/  FMUL R8, R164, R2 ;  /* 0x00000002a4087220 */ /* 0x000fe20000400000 */
[----:B------:R-:W-:Y:S01]  /*170f0*/  @P0 STG.E.U16 desc[UR36][R6.64+0x1a0], R14 ;  /* 0x0001a00e06000986 */ /* 0x000fe2000c101524 */
[----:B------:R-:W-:-:S03]  /*17100*/  ISETP.GT.AND P0, PT, R0, 0xd8, P2 ;  /* 0x000000d80000780c */ /* 0x000fc60001704270 */
[----:B------:R0:W-:Y:S01]  /*17110*/  @P1 STG.E.U16 desc[UR36][R6.64+0x1a2], R9 ;  /* 0x0001a20906001986 */ /* 0x0001e2000c101524 */
[----:B------:R-:W-:Y:S02]  /*17120*/  F2FP.F16.F32.PACK_AB R8, RZ, R8 ;  /* 0x00000008ff08723e */ /* 0x000fe400000000ff */
[----:B------:R-:W-:Y:S02]  /*17130*/  ISETP.GT.AND P1, PT, R0, 0xd9, P2 ;  /* 0x000000d90000780c */ /* 0x000fe40001724270 */
        /* <DEDUP_REMOVED lines=16> */
[----:B------:R1:W-:Y:S01]  /*17240*/  @P1 STG.E.U16 desc[UR36][R6.64+0x1b2], R10 ;  /* 0x0001b20a06001986 */ /* 0x0003e2000c101524 */
[C---:B------:R-:W-:Y:S02]  /*17250*/  ISETP.GT.AND P1, PT, R0.reuse, 0xe0, P2 ;  /* 0x000000e00000780c */ /* 0x040fe40001724270 */
[----:B------:R-:W-:Y:S02]  /*17260*/  ISETP.GT.AND P0, PT, R0, 0xe1, P2 ;  /* 0x000000e10000780c */ /* 0x000fe40001704270 */
[----:B0-----:R-:W-:Y:S02]  /*17270*/  PRMT R12, R8, 0x7610, R12 ;  /* 0x00007610080c7816 */ /* 0x001fe4000000000c */
[----:B------:R-:W-:Y:S01]  /*17280*/  F2FP.F16.F32.PACK_AB R8, RZ, R3 ;  /* 0x00000003ff08723e */ /* 0x000fe200000000ff */
[----:B------:R-:W-:Y:S01]  /*17290*/  FMUL R3, R157, R2 ;  /* 0x000000029d037220 */ /* 0x000fe20000400000 */
[----:B------:R0:W-:Y:S01]  /*172a0*/  @P4 STG.E.U16 desc[UR36][R4.64+0x1c0], R11 ;  /* 0x0001c00b04004986 */ /* 0x0001e2000c101524 */
[----:B-1----:R-:W-:-:S02]  /*172b0*/  PRMT R10, R9, 0x7610, R10 ;  /* 0x00007610090a7816 */ /* 0x002fc4000000000a */
[----:B------:R-:W-:Y:S01]  /*172c0*/  PRMT R13, R8, 0x7610, R13 ;  /* 0x00007610080d7816 */ /* 0x000fe2000000000d */
[----:B------:R-:W-:Y:S01]  /*172d0*/  @P5 STG.E.U16 desc[UR36][R4.64+0x1c2], R12 ;  /* 0x0001c20c04005986 */ /* 0x000fe2000c101524 */
[-C--:B------:R-:W-:Y:S01]  /*172e0*/  FMUL R8, R156, R2.reuse ;  /* 0x000000029c087220 */ /* 0x080fe20000400000 */
[C---:B------:R-:W-:Y:S02]  /*172f0*/  ISETP.GT.AND P4, PT, R0.reuse, 0xe8, P3 ;  /* 0x000000e80000780c */ /* 0x040fe40001f84270 */
[----:B------:R-:W-:Y:S01]  /*17300*/  F2FP.F16.F32.PACK_AB R9, RZ, R3 ;  /* 0x00000003ff09723e */ /* 0x000fe200000000ff */
[----:B------:R-:W-:Y:S01]  /*17310*/  FMUL R3, R155, R2 ;  /* 0x000000029b037220 */ /* 0x000fe20000400000 */
[C---:B------:R-:W-:Y:S02]  /*17320*/  ISETP.GT.AND P5, PT, R0.reuse, 0xe9, P3 ;  /* 0x000000e90000780c */ /* 0x040fe40001fa4270 */
[----:B------:R-:W-:Y:S02]  /*17330*/  ISETP.GT.AND P6, PT, R0, 0xe8, P2 ;  /* 0x000000e80000780c */ /* 0x000fe400017c4270 */
[----:B------:R-:W-:Y:S01]  /*17340*/  F2FP.F16.F32.PACK_AB R8, RZ, R8 ;  /* 0x00000008ff08723e */ /* 0x000fe200000000ff */
[----:B------:R1:W-:Y:S01]  /*17350*/  @P1 STG.E.U16 desc[UR36][R6.64+0x1c0], R10 ;  /* 0x0001c00a06001986 */ /* 0x0003e2000c101524 */
[----:B------:R-:W-:-:S02]  /*17360*/  F2FP.F16.F32.PACK_AB R3, RZ, R3 ;  /* 0x00000003ff03723e */ /* 0x000fc400000000ff */
[C---:B------:R-:W-:Y:S01]  /*17370*/  ISETP.GT.AND P1, PT, R17.reuse, 0x80, PT ;  /* 0x000000801100780c */ /* 0x040fe20003f24270 */
[----:B------:R2:W-:Y:S01]  /*17380*/  @P0 STG.E.U16 desc[UR36][R6.64+0x1c2], R13 ;  /* 0x0001c20d06000986 */ /* 0x0005e2000c101524 */
[----:B------:R-:W-:Y:S02]  /*17390*/  ISETP.GT.AND P0, PT, R17, 0x88, PT ;  /* 0x000000881100780c */ /* 0x000fe40003f04270 */
[----:B0-----:R-:W-:Y:S02]  /*173a0*/  PRMT R11, R8, 0x7610, R11 ;  /* 0x00007610080b7816 */ /* 0x001fe4000000000b */
[----:B------:R-:W-:Y:S02]  /*173b0*/  PRMT R17, R3, 0x7610, R17 ;  /* 0x0000761003117816 */ /* 0x000fe40000000011 */
[----:B-1----:R-:W-:Y:S01]  /*173c0*/  PRMT R10, R9, 0x7610, R10 ;  /* 0x00007610090a7816 */ /* 0x002fe2000000000a */
[----:B------:R-:W-:-:S04]  /*173d0*/  FMUL R3, R154, R2 ;  /* 0x000000029a037220 */ /* 0x000fc80000400000 */
[----:B------:R-:W-:Y:S01]  /*173e0*/  @P4 STG.E.U16 desc[UR36][R4.64+0x1d0], R10 ;  /* 0x0001d00a04004986 */ /* 0x000fe2000c101524 */
[----:B------:R-:W-:-:S03]  /*173f0*/  ISETP.GT.AND P4, PT, R0, 0xe9, P2 ;  /* 0x000000e90000780c */ /* 0x000fc60001784270 */
[----:B------:R0:W-:Y:S01]  /*17400*/  @P5 STG.E.U16 desc[UR36][R4.64+0x1d2], R11 ;  /* 0x0001d20b04005986 */ /* 0x0001e2000c101524 */
[----:B------:R-:W-:-:S03]  /*17410*/  ISETP.GT.AND P5, PT, R0, 0xf0, P3 ;  /* 0x000000f00000780c */ /* 0x000fc60001fa4270 */
[----:B------:R-:W-:Y:S01]  /*17420*/  @P6 STG.E.U16 desc[UR36][R6.64+0x1d0], R17 ;  /* 0x0001d01106006986 */ /* 0x000fe2000c101524 */
[----:B------:R-:W-:Y:S01]  /*17430*/  ISETP.GT.AND P6, PT, R0, 0xf1, P3 ;  /* 0x000000f10000780c */ /* 0x000fe20001fc4270 */
[-C--:B------:R-:W-:Y:S01]  /*17440*/  FMUL R8, R153, R2.reuse ;  /* 0x0000000299087220 */ /* 0x080fe20000400000 */
[----:B------:R-:W-:Y:S01]  /*17450*/  FMUL R9, R152, R2 ;  /* 0x0000000298097220 */ /* 0x000fe20000400000 */
[----:B--2---:R-:W-:-:S03]  /*17460*/  F2FP.F16.F32.PACK_AB R13, RZ, R3 ;  /* 0x00000003ff0d723e */ /* 0x004fc600000000ff */
[----:B------:R-:W-:Y:S02]  /*17470*/  F2FP.F16.F32.PACK_AB R14, RZ, R8 ;  /* 0x00000008ff0e723e */ /* 0x000fe400000000ff */
[----:B------:R-:W-:Y:S01]  /*17480*/  F2FP.F16.F32.PACK_AB R15, RZ, R9 ;  /* 0x00000009ff0f723e */ /* 0x000fe200000000ff */
[----:B------:R-:W-:Y:S01]  /*17490*/  @P4 STG.E.U16 desc[UR36][R6.64+0x1d2], R13 ;  /* 0x0001d20d06004986 */ /* 0x000fe2000c101524 */
[----:B------:R-:W-:-:S03]  /*174a0*/  ISETP.GT.AND P4, PT, R0, 0xf1, P2 ;  /* 0x000000f10000780c */ /* 0x000fc60001784270 */
[----:B------:R-:W-:Y:S04]  /*174b0*/  @P5 STG.E.U16 desc[UR36][R4.64+0x1e0], R14 ;  /* 0x0001e00e04005986 */ /* 0x000fe8000c101524 */
[----:B------:R-:W-:Y:S01]  /*174c0*/  @P6 STG.E.U16 desc[UR36][R4.64+0x1e2], R15 ;  /* 0x0001e20f04006986 */ /* 0x000fe2000c101524 */
[----:B------:R-:W-:Y:S01]  /*174d0*/  ISETP.GT.AND P6, PT, R0, 0xf0, P2 ;  /* 0x000000f00000780c */ /* 0x000fe200017c4270 */
[-C--:B0-----:R-:W-:Y:S01]  /*174e0*/  FMUL R11, R23, R2.reuse ;  /* 0x00000002170b7220 */ /* 0x081fe20000400000 */
[----:B------:R-:W-:-:S04]  /*174f0*/  FMUL R12, R22, R2 ;  /* 0x00000002160c7220 */ /* 0x000fc80000400000 */
[----:B------:R-:W-:Y:S02]  /*17500*/  F2FP.F16.F32.PACK_AB R11, RZ, R11 ;  /* 0x0000000bff0b723e */ /* 0x000fe400000000ff */
[----:B------:R-:W-:Y:S02]  /*17510*/  F2FP.F16.F32.PACK_AB R12, RZ, R12 ;  /* 0x0000000cff0c723e */ /* 0x000fe400000000ff */
[C---:B------:R-:W-:Y:S02]  /*17520*/  ISETP.GT.AND P5, PT, R0.reuse, 0xf8, P3 ;  /* 0x000000f80000780c */ /* 0x040fe40001fa4270 */
[----:B------:R-:W-:Y:S01]  /*17530*/  ISETP.GT.AND P3, PT, R0, 0xf9, P3 ;  /* 0x000000f90000780c */ /* 0x000fe20001f64270 */
[----:B------:R-:W-:Y:S01]  /*17540*/  @P6 STG.E.U16 desc[UR36][R6.64+0x1e0], R11 ;  /* 0x0001e00b06006986 */ /* 0x000fe2000c101524 */
[----:B------:R-:W-:-:S03]  /*17550*/  FMUL R10, R21, R2 ;  /* 0x00000002150a7220 */ /* 0x000fc60000400000 */
[----:B------:R0:W-:Y:S01]  /*17560*/  @P4 STG.E.U16 desc[UR36][R6.64+0x1e2], R12 ;  /* 0x0001e20c06004986 */ /* 0x0001e2000c101524 */
[----:B------:R-:W-:Y:S01]  /*17570*/  ISETP.GT.AND P4, PT, R0, 0xf8, P2 ;  /* 0x000000f80000780c */ /* 0x000fe20001784270 */
[-C--:B------:R-:W-:Y:S01]  /*17580*/  FMUL R9, R20, R2.reuse ;  /* 0x0000000214097220 */ /* 0x080fe20000400000 */
[-C--:B------:R-:W-:Y:S01]  /*17590*/  FMUL R8, R18, R2.reuse ;  /* 0x0000000212087220 */ /* 0x080fe20000400000 */
[----:B------:R-:W-:Y:S01]  /*175a0*/  FMUL R3, R19, R2 ;  /* 0x0000000213037220 */ /* 0x000fe20000400000 */
[----:B------:R-:W-:Y:S02]  /*175b0*/  F2FP.F16.F32.PACK_AB R10, RZ, R10 ;  /* 0x0000000aff0a723e */ /* 0x000fe400000000ff */
[----:B------:R-:W-:Y:S02]  /*175c0*/  ISETP.GT.AND P2, PT, R0, 0xf9, P2 ;  /* 0x000000f90000780c */ /* 0x000fe40001744270 */
[----:B------:R-:W-:Y:S02]  /*175d0*/  F2FP.F16.F32.PACK_AB R9, RZ, R9 ;  /* 0x00000009ff09723e */ /* 0x000fe400000000ff */
[----:B------:R-:W-:-:S02]  /*175e0*/  F2FP.F16.F32.PACK_AB R8, RZ, R8 ;  /* 0x00000008ff08723e */ /* 0x000fc400000000ff */
[----:B------:R-:W-:Y:S01]  /*175f0*/  F2FP.F16.F32.PACK_AB R3, RZ, R3 ;  /* 0x00000003ff03723e */ /* 0x000fe200000000ff */
[----:B------:R-:W-:Y:S01]  /*17600*/  @P5 STG.E.U16 desc[UR36][R4.64+0x1f0], R10 ;  /* 0x0001f00a04005986 */ /* 0x000fe2000c101524 */
[----:B0-----:R-:W-:Y:S01]  /*17610*/  PRMT R12, R8, 0x7610, R12 ;  /* 0x00007610080c7816 */ /* 0x001fe2000000000c */
[----:B------:R-:W-:Y:S01]  /*17620*/  @P4 IMAD.MOV.U32 R8, RZ, RZ, R6 ;  /* 0x000000ffff084224 */ /* 0x000fe200078e0006 */
[----:B------:R-:W-:Y:S01]  /*17630*/  PRMT R11, R3, 0x7610, R11 ;  /* 0x00007610030b7816 */ /* 0x000fe2000000000b */
[----:B------:R0:W-:Y:S01]  /*17640*/  @P3 STG.E.U16 desc[UR36][R4.64+0x1f2], R9 ;  /* 0x0001f20904003986 */ /* 0x0001e2000c101524 */
[----:B------:R-:W-:Y:S02]  /*17650*/  USHF.L.U32 UR12, UR8, 0x8, URZ ;  /* 0x00000008080c7899 */ /* 0x000fe4000800063f */
[----:B------:R-:W-:Y:S01]  /*17660*/  USHF.L.U64.HI UR11, UR8, 0x8, UR9 ;  /* 0x00000008080b7899 */ /* 0x000fe20008010209 */
[----:B0-----:R-:W-:-:S03]  /*17670*/  @P4 MOV R9, R7 ;  /* 0x0000000700094202 */ /* 0x001fc60000000f00 */
[----:B------:R-:W-:Y:S02]  /*17680*/  IMAD.U32 R3, RZ, RZ, UR12 ;  /* 0x0000000cff037e24 */ /* 0x000fe4000f8e00ff */
[----:B------:R0:W-:Y:S01]  /*17690*/  @P4 STG.E.U16 desc[UR36][R8.64+0x1f0], R11 ;  /* 0x0001f00b08004986 */ /* 0x0001e2000c101524 */
[C---:B------:R-:W-:Y:S02]  /*176a0*/  ISETP.GT.AND P3, PT, R0.reuse, RZ, P1 ;  /* 0x000000ff0000720c */ /* 0x040fe40000f64270 */
[----:B------:R-:W-:Y:S01]  /*176b0*/  ISETP.GT.AND P4, PT, R0, 0x1, P1 ;  /* 0x000000010000780c */ /* 0x000fe20000f84270 */
[-C--:B------:R-:W-:Y:S01]  /*176c0*/  FMUL R24, R24, R2.reuse ;  /* 0x0000000218187220 */ /* 0x080fe20000400000 */
[----:B------:R-:W-:Y:S01]  /*176d0*/  FMUL R25, R25, R2 ;  /* 0x0000000219197220 */ /* 0x000fe20000400000 */
[----:B0-----:R-:W-:Y:S01]  /*176e0*/  @P2 IMAD.MOV.U32 R8, RZ, RZ, R6 ;  /* 0x000000ffff082224 */ /* 0x001fe200078e0006 */
[----:B------:R-:W-:Y:S01]  /*176f0*/  @P2 MOV R9, R7 ;  /* 0x0000000700092202 */ /* 0x000fe20000000f00 */
[----:B------:R-:W-:-:S04]  /*17700*/  IMAD.U32 R7, RZ, RZ, UR11 ;  /* 0x0000000bff077e24 */ /* 0x000fc8000f8e00ff */
[----:B------:R0:W-:Y:S01]  /*17710*/  @P2 STG.E.U16 desc[UR36][R8.64+0x1f2], R12 ;  /* 0x0001f20c08002986 */ /* 0x0001e2000c101524 */
[C---:B------:R-:W-:Y:S02]  /*17720*/  IADD3 R6, P2, P6, R4.reuse, UR5, R3 ;  /* 0x0000000504067c10 */ /* 0x040fe4000fe5e003 */
[----:B------:R-:W-:Y:S02]  /*17730*/  IADD3 R4, P5, R4, UR12, RZ ;  /* 0x0000000c04047c10 */ /* 0x000fe4000ffbe0ff */
[C---:B------:R-:W-:Y:S02]  /*17740*/  IADD3.X R7, R5.reuse, UR4, R7, P2, P6 ;  /* 0x0000000405077c10 */ /* 0x040fe400097ec407 */
[----:B------:R-:W-:Y:S02]  /*17750*/  F2FP.F16.F32.PACK_AB R24, RZ, R24 ;  /* 0x00000018ff18723e */ /* 0x000fe400000000ff */
[----:B------:R-:W-:Y:S02]  /*17760*/  IADD3.X R5, R5, UR11, RZ, P5, !PT ;  /* 0x0000000b05057c10 */ /* 0x000fe4000affe4ff */
[----:B------:R-:W-:-:S02]  /*17770*/  F2FP.F16.F32.PACK_AB R25, RZ, R25 ;  /* 0x00000019ff19723e */ /* 0x000fc400000000ff */
[C---:B------:R-:W-:Y:S01]  /*17780*/  ISETP.GT.AND P2, PT, R0.reuse, RZ, P0 ;  /* 0x000000ff0000720c */ /* 0x040fe20000744270 */
[----:B------:R-:W-:Y:S01]  /*17790*/  @P3 STG.E.U16 desc[UR36][R4.64], R24 ;  /* 0x0000001804003986 */ /* 0x000fe2000c101524 */
[----:B------:R-:W-:Y:S01]  /*177a0*/  ISETP.GT.AND P3, PT, R0, 0x1, P0 ;  /* 0x000000010000780c */ /* 0x000fe20000764270 */
[-C--:B------:R-:W-:Y:S02]  /*177b0*/  FMUL R26, R26, R2.reuse ;  /* 0x000000021a1a7220 */ /* 0x080fe40000400000 */
[----:B------:R-:W-:Y:S01]  /*177c0*/  @P4 STG.E.U16 desc[UR36][R4.64+0x2], R25 ;  /* 0x0000021904004986 */ /* 0x000fe2000c101524 */
[----:B------:R-:W-:Y:S01]  /*177d0*/  ISETP.GT.AND P4, PT, R0, 0x8, P1 ;  /* 0x000000080000780c */ /* 0x000fe20000f84270 */
[-C--:B------:R-:W-:Y:S01]  /*177e0*/  FMUL R27, R27, R2.reuse ;  /* 0x000000021b1b7220 */ /* 0x080fe20000400000 */
[----:B0-----:R-:W-:Y:S01]  /*177f0*/  IADD3 R8, P5, R4, UR5, RZ ;  /* 0x0000000504087c10 */ /* 0x001fe2000ffbe0ff */
[----:B------:R-:W-:Y:S01]  /*17800*/  FMUL R28, R28, R2 ;  /* 0x000000021c1c7220 */ /* 0x000fe20000400000 */
[----:B------:R-:W-:-:S02]  /*17810*/  F2FP.F16.F32.PACK_AB R26, RZ, R26 ;  /* 0x0000001aff1a723e */ /* 0x000fc400000000ff */
[----:B------:R-:W-:Y:S02]  /*17820*/  IADD3.X R9, R5, UR4, RZ, P5, !PT ;  /* 0x0000000405097c10 */ /* 0x000fe4000affe4ff */
[----:B------:R-:W-:Y:S02]  /*17830*/  F2FP.F16.F32.PACK_AB R27, RZ, R27 ;  /* 0x0000001bff1b723e */ /* 0x000fe400000000ff */
[----:B------:R-:W-:Y:S01]  /*17840*/  F2FP.F16.F32.PACK_AB R28, RZ, R28 ;  /* 0x0000001cff1c723e */ /* 0x000fe200000000ff */
[----:B------:R-:W-:Y:S01]  /*17850*/  @P2 STG.E.U16 desc[UR36][R8.64], R26 ;  /* 0x0000001a08002986 */ /* 0x000fe2000c101524 */
[C---:B------:R-:W-:Y:S02]  /*17860*/  ISETP.GT.AND P5, PT, R0.reuse, 0x9, P1 ;  /* 0x000000090000780c */ /* 0x040fe40000fa4270 */
[C---:B------:R-:W-:Y:S01]  /*17870*/  ISETP.GT.AND P2, PT, R0.reuse, 0x8, P0 ;  /* 0x000000080000780c */ /* 0x040fe20000744270 */
[----:B------:R-:W-:Y:S01]  /*17880*/  @P3 STG.E.U16 desc[UR36][R8.64+0x2], R27 ;  /* 0x0000021b08003986 */ /* 0x000fe2000c101524 */
[-C--:B------:R-:W-:Y:S01]  /*17890*/  FMUL R29, R29, R2.reuse ;  /* 0x000000021d1d7220 */ /* 0x080fe20000400000 */
[----:B------:R-:W-:Y:S01]  /*178a0*/  ISETP.GT.AND P3, PT, R0, 0x9, P0 ;  /* 0x000000090000780c */ /* 0x000fe20000764270 */
[-C--:B------:R-:W-:Y:S01]  /*178b0*/  FMUL R30, R30, R2.reuse ;  /* 0x000000021e1e7220 */ /* 0x080fe20000400000 */
[----:B------:R-:W-:Y:S01]  /*178c0*/  @P4 STG.E.U16 desc[UR36][R4.64+0x10], R28 ;  /* 0x0000101c04004986 */ /* 0x000fe2000c101524 */
[----:B------:R-:W-:Y:S01]  /*178d0*/  ISETP.GT.AND P4, PT, R0, 0x10, P1 ;  /* 0x000000100000780c */ /* 0x000fe20000f84270 */
[-C--:B------:R-:W-:Y:S01]  /*178e0*/  FMUL R31, R31, R2.reuse ;  /* 0x000000021f1f7220 */ /* 0x080fe20000400000 */
[----:B------:R-:W-:Y:S01]  /*178f0*/  IADD3 R10, P6, R4, UR5, RZ ;  /* 0x00000005040a7c10 */ /* 0x000fe2000ffde0ff */
[----:B------:R-:W-:Y:S01]  /*17900*/  FMUL R32, R32, R2 ;  /* 0x0000000220207220 */ /* 0x000fe20000400000 */
[----:B------:R-:W-:-:S02]  /*17910*/  F2FP.F16.F32.PACK_AB R29, RZ, R29 ;  /* 0x0000001dff1d723e */ /* 0x000fc400000000ff */
[----:B------:R-:W-:Y:S02]  /*17920*/  F2FP.F16.F32.PACK_AB R30, RZ, R30 ;  /* 0x0000001eff1e723e */ /* 0x000fe400000000ff */
[----:B------:R-:W-:Y:S02]  /*17930*/  IADD3.X R11, R5, UR4, RZ, P6, !PT ;  /* 0x00000004050b7c10 */ /* 0x000fe4000b7fe4ff */
[----:B------:R-:W-:Y:S01]  /*17940*/  F2FP.F16.F32.PACK_AB R31, RZ, R31 ;  /* 0x0000001fff1f723e */ /* 0x000fe200000000ff */
[----:B------:R-:W-:Y:S01]  /*17950*/  @P5 STG.E.U16 desc[UR36][R4.64+0x12], R29 ;  /* 0x0000121d04005986 */ /* 0x000fe2000c101524 */
[----:B------:R-:W-:Y:S02]  /*17960*/  F2FP.F16.F32.PACK_AB R32, RZ, R32 ;  /* 0x00000020ff20723e */ /* 0x000fe400000000ff */
[C---:B------:R-:W-:Y:S01]  /*17970*/  ISETP.GT.AND P5, PT, R0.reuse, 0x11, P1 ;  /* 0x000000110000780c */ /* 0x040fe20000fa4270 */
[----:B------:R-:W-:Y:S01]  /*17980*/  @P2 STG.E.U16 desc[UR36][R10.64+0x10], R30 ;  /* 0x0000101e0a002986 */ /* 0x000fe2000c101524 */
[----:B------:R-:W-:Y:S01]  /*17990*/  ISETP.GT.AND P2, PT, R0, 0x10, P0 ;  /* 0x000000100000780c */ /* 0x000fe20000744270 */
[----:B------:R-:W-:-:S02]  /*179a0*/  FMUL R33, R33, R2 ;  /* 0x0000000221217220 */ /* 0x000fc40000400000 */
[----:B------:R-:W-:Y:S01]  /*179b0*/  @P3 STG.E.U16 desc[UR36][R6.64+0x12], R31 ;  /* 0x0000121f06003986 */ /* 0x000fe2000c101524 */
[----:B------:R-:W-:Y:S01]  /*179c0*/  ISETP.GT.AND P3, PT, R0, 0x11, P0 ;  /* 0x000000110000780c */ /* 0x000fe20000764270 */
[-C--:B------:R-:W-:Y:S02]  /*179d0*/  FMUL R34, R34, R2.reuse ;  /* 0x0000000222227220 */ /* 0x080fe40000400000 */
[----:B------:R-:W-:Y:S01]  /*179e0*/  @P4 STG.E.U16 desc[UR36][R4.64+0x20], R32 ;  /* 0x0000202004004986 */ /* 0x000fe2000c101524 */
[----:B------:R-:W-:Y:S01]  /*179f0*/  ISETP.GT.AND P4, PT, R0, 0x18, P1 ;  /* 0x000000180000780c */ /* 0x000fe20000f84270 */
[-C--:B------:R-:W-:Y:S01]  /*17a00*/  FMUL R35, R35, R2.reuse ;  /* 0x0000000223237220 */ /* 0x080fe20000400000 */
[----:B------:R-:W-:Y:S01]  /*17a10*/  FMUL R36, R36, R2 ;  /* 0x0000000224247220 */ /* 0x000fe20000400000 */
[----:B------:R-:W-:Y:S02]  /*17a20*/  F2FP.F16.F32.PACK_AB R33, RZ, R33 ;  /* 0x00000021ff21723e */ /* 0x000fe400000000ff */
[----:B------:R-:W-:-:S02]  /*17a30*/  F2FP.F16.F32.PACK_AB R34, RZ, R34 ;  /* 0x00000022ff22723e */ /* 0x000fc400000000ff */
[----:B------:R-:W-:Y:S01]  /*17a40*/  F2FP.F16.F32.PACK_AB R35, RZ, R35 ;  /* 0x00000023ff23723e */ /* 0x000fe200000000ff */
[----:B------:R-:W-:Y:S01]  /*17a50*/  @P5 STG.E.U16 desc[UR36][R4.64+0x22], R33 ;  /* 0x0000222104005986 */ /* 0x000fe2000c101524 */
[----:B------:R-:W-:Y:S02]  /*17a60*/  F2FP.F16.F32.PACK_AB R36, RZ, R36 ;  /* 0x00000024ff24723e */ /* 0x000fe400000000ff */
[C---:B------:R-:W-:Y:S01]  /*17a70*/  ISETP.GT.AND P5, PT, R0.reuse, 0x19, P1 ;  /* 0x000000190000780c */ /* 0x040fe20000fa4270 */
[----:B------:R-:W-:Y:S01]  /*17a80*/  @P2 STG.E.U16 desc[UR36][R6.64+0x20], R34 ;  /* 0x0000202206002986 */ /* 0x000fe2000c101524 */
[C---:B------:R-:W-:Y:S01]  /*17a90*/  ISETP.GT.AND P2, PT, R0.reuse, 0x18, P0 ;  /* 0x000000180000780c */ /* 0x040fe20000744270 */
[-C--:B------:R-:W-:Y:S02]  /*17aa0*/  FMUL R37, R37, R2.reuse ;  /* 0x0000000225257220 */ /* 0x080fe40000400000 */
[----:B------:R-:W-:Y:S01]  /*17ab0*/  @P3 STG.E.U16 desc[UR36][R6.64+0x22], R35 ;  /* 0x0000222306003986 */ /* 0x000fe2000c101524 */
[----:B------:R-:W-:Y:S01]  /*17ac0*/  ISETP.GT.AND P3, PT, R0, 0x19, P0 ;  /* 0x000000190000780c */ /* 0x000fe20000764270 */
[----:B------:R-:W-:-:S02]  /*17ad0*/  FMUL R38, R38, R2 ;  /* 0x0000000226267220 */ /* 0x000fc40000400000 */
[----:B------:R-:W-:Y:S01]  /*17ae0*/  @P4 STG.E.U16 desc[UR36][R4.64+0x30], R36 ;  /* 0x0000302404004986 */ /* 0x000fe2000c101524 */
[----:B------:R-:W-:Y:S01]  /*17af0*/  ISETP.GT.AND P4, PT, R0, 0x20, P1 ;  /* 0x000000200000780c */ /* 0x000fe20000f84270 */
[-C--:B------:R-:W-:Y:S01]  /*17b00*/  FMUL R39, R39, R2.reuse ;  /* 0x0000000227277220 */ /* 0x080fe20000400000 */
[----:B------:R-:W-:Y:S01]  /*17b10*/  FMUL R40, R40, R2 ;  /* 0x0000000228287220 */ /* 0x000fe20000400000 */
[----:B------:R-:W-:Y:S02]  /*17b20*/  F2FP.F16.F32.PACK_AB R37, RZ, R37 ;  /* 0x00000025ff25723e */ /* 0x000fe400000000ff */
[----:B------:R-:W-:Y:S02]  /*17b30*/  F2FP.F16.F32.PACK_AB R38, RZ, R38 ;  /* 0x00000026ff26723e */ /* 0x000fe400000000ff */
[----:B------:R-:W-:Y:S01]  /*17b40*/  F2FP.F16.F32.PACK_AB R39, RZ, R39 ;  /* 0x00000027ff27723e */ /* 0x000fe200000000ff */
[----:B------:R-:W-:Y:S01]  /*17b50*/  @P5 STG.E.U16 desc[UR36][R4.64+0x32], R37 ;  /* 0x0000322504005986 */ /* 0x000fe2000c101524 */
[----:B------:R-:W-:-:S02]  /*17b60*/  F2FP.F16.F32.PACK_AB R40, RZ, R40 ;  /* 0x00000028ff28723e */ /* 0x000fc400000000ff */
[C---:B------:R-:W-:Y:S01]  /*17b70*/  ISETP.GT.AND P5, PT, R0.reuse, 0x21, P1 ;  /* 0x000000210000780c */ /* 0x040fe20000fa4270 */
[----:B------:R-:W-:Y:S01]  /*17b80*/  @P2 STG.E.U16 desc[UR36][R6.64+0x30], R38 ;  /* 0x0000302606002986 */ /* 0x000fe2000c101524 */
[C---:B------:R-:W-:Y:S01]  /*17b90*/  ISETP.GT.AND P2, PT, R0.reuse, 0x20, P0 ;  /* 0x000000200000780c */ /* 0x040fe20000744270 */
[-C--:B------:R-:W-:Y:S02]  /*17ba0*/  FMUL R41, R41, R2.reuse ;  /* 0x0000000229297220 */ /* 0x080fe40000400000 */
[----:B------:R-:W-:Y:S01]  /*17bb0*/  @P3 STG.E.U16 desc[UR36][R6.64+0x32], R39 ;  /* 0x0000322706003986 */ /* 0x000fe2000c101524 */
[----:B------:R-:W-:Y:S01]  /*17bc0*/  ISETP.GT.AND P3, PT, R0, 0x21, P0 ;  /* 0x000000210000780c */ /* 0x000fe20000764270 */
[-C--:B------:R-:W-:Y:S02]  /*17bd0*/  FMUL R42, R42, R2.reuse ;  /* 0x000000022a2a7220 */ /* 0x080fe40000400000 */
[----:B------:R-:W-:Y:S01]  /*17be0*/  @P4 STG.E.U16 desc[UR36][R4.64+0x40], R40 ;  /* 0x0000402804004986 */ /* 0x000fe2000c101524 */
[----:B------:R-:W-:Y:S01]  /*17bf0*/  ISETP.GT.AND P4, PT, R0, 0x28, P1 ;  /* 0x000000280000780c */ /* 0x000fe20000f84270 */
[-C--:B------:R-:W-:Y:S01]  /*17c00*/  FMUL R43, R43, R2.reuse ;  /* 0x000000022b2b7220 */ /* 0x080fe20000400000 */
[----:B------:R-:W-:Y:S01]  /*17c10*/  FMUL R44, R44, R2 ;  /* 0x000000022c2c7220 */ /* 0x000fe20000400000 */
[----:B------:R-:W-:-:S02]  /*17c20*/  F2FP.F16.F32.PACK_AB R41, RZ, R41 ;  /* 0x00000029ff29723e */ /* 0x000fc400000000ff */
[----:B------:R-:W-:Y:S02]  /*17c30*/  F2FP.F16.F32.PACK_AB R42, RZ, R42 ;  /* 0x0000002aff2a723e */ /* 0x000fe400000000ff */
        /* <DEDUP_REMOVED lines=357> */
[----:B------:R-:W-:Y:S01]  /*19290*/  ISETP.GT.AND P2, PT, R0, 0xd8, P0 ;  /* 0x000000d80000780c */ /* 0x000fe20000744270 */
[-C--:B------:R-:W-:Y:S02]  /*192a0*/  FMUL R133, R133, R2.reuse ;  /* 0x0000000285857220 */ /* 0x080fe40000400000 */
[----:B------:R-:W-:Y:S01]  /*192b0*/  @P3 STG.E.U16 desc[UR36][R6.64+0x1a2], R131 ;  /* 0x0001a28306003986 */ /* 0x000fe2000c101524 */
[----:B------:R-:W-:-:S03]  /*192c0*/  FMUL R134, R134, R2 ;  /* 0x0000000286867220 */ /* 0x000fc60000400000 */
[----:B------:R-:W-:Y:S01]  /*192d0*/  @P4 STG.E.U16 desc[UR36][R4.64+0x1b0], R132 ;  /* 0x0001b08404004986 */ /* 0x000fe2000c101524 */
[C---:B------:R-:W-:Y:S01]  /*192e0*/  ISETP.GT.AND P4, PT, R0.reuse, 0xd9, P0 ;  /* 0x000000d90000780c */ /* 0x040fe20000784270 */
[----:B------:R-:W-:Y:S01]  /*192f0*/  FMUL R135, R135, R2 ;  /* 0x0000000287877220 */ /* 0x000fe20000400000 */
[----:B------:R-:W-:Y:S02]  /*19300*/  F2FP.F16.F32.PACK_AB R133, RZ, R133 ;  /* 0x00000085ff85723e */ /* 0x000fe400000000ff */
[----:B------:R-:W-:Y:S02]  /*19310*/  F2FP.F16.F32.PACK_AB R134, RZ, R134 ;  /* 0x00000086ff86723e */ /* 0x000fe400000000ff */
[----:B------:R-:W-:Y:S01]  /*19320*/  F2FP.F16.F32.PACK_AB R135, RZ, R135 ;  /* 0x00000087ff87723e */ /* 0x000fe200000000ff */
[----:B------:R-:W-:Y:S01]  /*19330*/  @P5 STG.E.U16 desc[UR36][R4.64+0x1b2], R133 ;  /* 0x0001b28504005986 */ /* 0x000fe2000c101524 */
[----:B------:R-:W-:-:S03]  /*19340*/  ISETP.GT.AND P5, PT, R0, 0xe0, P1 ;  /* 0x000000e00000780c */ /* 0x000fc60000fa4270 */
[----:B------:R-:W-:Y:S01]  /*19350*/  @P2 STG.E.U16 desc[UR36][R6.64+0x1b0], R134 ;  /* 0x0001b08606002986 */ /* 0x000fe2000c101524 */
[----:B------:R-:W-:Y:S01]  /*19360*/  ISETP.GT.AND P2, PT, R0, 0xe1, P1 ;  /* 0x000000e10000780c */ /* 0x000fe20000f44270 */
[-C--:B------:R-:W-:Y:S01]  /*19370*/  FMUL R136, R136, R2.reuse ;  /* 0x0000000288887220 */ /* 0x080fe20000400000 */
[C---:B------:R-:W-:Y:S01]  /*19380*/  ISETP.GT.AND P3, PT, R0.reuse, 0xe0, P0 ;  /* 0x000000e00000780c */ /* 0x040fe20000764270 */
[----:B------:R-:W-:Y:S01]  /*19390*/  @P4 STG.E.U16 desc[UR36][R6.64+0x1b2], R135 ;  /* 0x0001b28706004986 */ /* 0x000fe2000c101524 */
[-C--:B------:R-:W-:Y:S01]  /*193a0*/  FMUL R137, R137, R2.reuse ;  /* 0x0000000289897220 */ /* 0x080fe20000400000 */
[----:B------:R-:W-:Y:S01]  /*193b0*/  ISETP.GT.AND P4, PT, R0, 0xe1, P0 ;  /* 0x000000e10000780c */ /* 0x000fe20000784270 */
[-C--:B------:R-:W-:Y:S01]  /*193c0*/  FMUL R138, R138, R2.reuse ;  /* 0x000000028a8a7220 */ /* 0x080fe20000400000 */
[----:B------:R-:W-:Y:S01]  /*193d0*/  FMUL R139, R139, R2 ;  /* 0x000000028b8b7220 */ /* 0x000fe20000400000 */
[----:B------:R-:W-:Y:S02]  /*193e0*/  F2FP.F16.F32.PACK_AB R136, RZ, R136 ;  /* 0x00000088ff88723e */ /* 0x000fe400000000ff */
[----:B------:R-:W-:-:S02]  /*193f0*/  F2FP.F16.F32.PACK_AB R137, RZ, R137 ;  /* 0x00000089ff89723e */ /* 0x000fc400000000ff */
[----:B------:R-:W-:Y:S02]  /*19400*/  F2FP.F16.F32.PACK_AB R138, RZ, R138 ;  /* 0x0000008aff8a723e */ /* 0x000fe400000000ff */
[----:B------:R-:W-:Y:S01]  /*19410*/  F2FP.F16.F32.PACK_AB R139, RZ, R139 ;  /* 0x0000008bff8b723e */ /* 0x000fe200000000ff */
[----:B------:R-:W-:Y:S01]  /*19420*/  @P5 STG.E.U16 desc[UR36][R4.64+0x1c0], R136 ;  /* 0x0001c08804005986 */ /* 0x000fe2000c101524 */
[----:B------:R-:W-:-:S03]  /*19430*/  ISETP.GT.AND P5, PT, R0, 0xe9, P1 ;  /* 0x000000e90000780c */ /* 0x000fc60000fa4270 */
[----:B------:R-:W-:Y:S01]  /*19440*/  @P2 STG.E.U16 desc[UR36][R4.64+0x1c2], R137 ;  /* 0x0001c28904002986 */ /* 0x000fe2000c101524 */
[C---:B------:R-:W-:Y:S02]  /*19450*/  ISETP.GT.AND P2, PT, R0.reuse, 0xe8, P1 ;  /* 0x000000e80000780c */ /* 0x040fe40000f44270 */
[C---:B------:R-:W-:Y:S01]  /*19460*/  ISETP.GT.AND P6, PT, R0.reuse, 0xe8, P0 ;  /* 0x000000e80000780c */ /* 0x040fe200007c4270 */
[----:B------:R-:W-:Y:S01]  /*19470*/  @P3 STG.E.U16 desc[UR36][R6.64+0x1c0], R138 ;  /* 0x0001c08a06003986 */ /* 0x000fe2000c101524 */
[----:B------:R-:W-:Y:S01]  /*19480*/  ISETP.GT.AND P3, PT, R0, 0xe9, P0 ;  /* 0x000000e90000780c */ /* 0x000fe20000764270 */
[-C--:B------:R-:W-:Y:S01]  /*19490*/  FMUL R140, R140, R2.reuse ;  /* 0x000000028c8c7220 */ /* 0x080fe20000400000 */
[-C--:B------:R-:W-:Y:S01]  /*194a0*/  FMUL R141, R141, R2.reuse ;  /* 0x000000028d8d7220 */ /* 0x080fe20000400000 */
[----:B------:R-:W-:Y:S01]  /*194b0*/  @P4 STG.E.U16 desc[UR36][R6.64+0x1c2], R139 ;  /* 0x0001c28b06004986 */ /* 0x000fe2000c101524 */
[----:B------:R-:W-:Y:S01]  /*194c0*/  ISETP.GT.AND P4, PT, R0, 0xf0, P1 ;  /* 0x000000f00000780c */ /* 0x000fe20000f84270 */
[-C--:B------:R-:W-:Y:S01]  /*194d0*/  FMUL R142, R142, R2.reuse ;  /* 0x000000028e8e7220 */ /* 0x080fe20000400000 */
[-C--:B------:R-:W-:Y:S01]  /*194e0*/  FMUL R143, R143, R2.reuse ;  /* 0x000000028f8f7220 */ /* 0x080fe20000400000 */
[----:B------:R-:W-:Y:S01]  /*194f0*/  FMUL R144, R144, R2 ;  /* 0x0000000290907220 */ /* 0x000fe20000400000 */
[----:B------:R-:W-:-:S02]  /*19500*/  F2FP.F16.F32.PACK_AB R140, RZ, R140 ;  /* 0x0000008cff8c723e */ /* 0x000fc400000000ff */
[----:B------:R-:W-:Y:S02]  /*19510*/  F2FP.F16.F32.PACK_AB R141, RZ, R141 ;  /* 0x0000008dff8d723e */ /* 0x000fe400000000ff */
[----:B------:R-:W-:Y:S02]  /*19520*/  F2FP.F16.F32.PACK_AB R142, RZ, R142 ;  /* 0x0000008eff8e723e */ /* 0x000fe400000000ff */
[----:B------:R-:W-:Y:S02]  /*19530*/  F2FP.F16.F32.PACK_AB R143, RZ, R143 ;  /* 0x0000008fff8f723e */ /* 0x000fe400000000ff */
[----:B------:R-:W-:Y:S01]  /*19540*/  F2FP.F16.F32.PACK_AB R144, RZ, R144 ;  /* 0x00000090ff90723e */ /* 0x000fe200000000ff */
[----:B------:R-:W-:Y:S01]  /*19550*/  @P2 STG.E.U16 desc[UR36][R4.64+0x1d0], R140 ;  /* 0x0001d08c04002986 */ /* 0x000fe2000c101524 */
[----:B------:R-:W-:-:S03]  /*19560*/  ISETP.GT.AND P2, PT, R0, 0xf1, P1 ;  /* 0x000000f10000780c */ /* 0x000fc60000f44270 */
[----:B------:R-:W-:Y:S01]  /*19570*/  @P5 STG.E.U16 desc[UR36][R4.64+0x1d2], R141 ;  /* 0x0001d28d04005986 */ /* 0x000fe2000c101524 */
[----:B------:R-:W-:-:S03]  /*19580*/  ISETP.GT.AND P5, PT, R0, 0xf0, P0 ;  /* 0x000000f00000780c */ /* 0x000fc600007a4270 */
[----:B------:R-:W-:Y:S01]  /*19590*/  @P6 STG.E.U16 desc[UR36][R6.64+0x1d0], R142 ;  /* 0x0001d08e06006986 */ /* 0x000fe2000c101524 */
[----:B------:R-:W-:-:S03]  /*195a0*/  FMUL R145, R145, R2 ;  /* 0x0000000291917220 */ /* 0x000fc60000400000 */
[----:B------:R-:W-:Y:S01]  /*195b0*/  @P3 STG.E.U16 desc[UR36][R6.64+0x1d2], R143 ;  /* 0x0001d28f06003986 */ /* 0x000fe2000c101524 */
[----:B------:R-:W-:-:S03]  /*195c0*/  ISETP.GT.AND P3, PT, R0, 0xf8, P1 ;  /* 0x000000f80000780c */ /* 0x000fc60000f64270 */
[----:B------:R-:W-:Y:S01]  /*195d0*/  @P4 STG.E.U16 desc[UR36][R4.64+0x1e0], R144 ;  /* 0x0001e09004004986 */ /* 0x000fe2000c101524 */
[----:B------:R-:W-:Y:S01]  /*195e0*/  ISETP.GT.AND P4, PT, R0, 0xf1, P0 ;  /* 0x000000f10000780c */ /* 0x000fe20000784270 */
[-C--:B------:R-:W-:Y:S01]  /*195f0*/  FMUL R146, R146, R2.reuse ;  /* 0x0000000292927220 */ /* 0x080fe20000400000 */
[C---:B------:R-:W-:Y:S01]  /*19600*/  ISETP.GT.AND P1, PT, R0.reuse, 0xf9, P1 ;  /* 0x000000f90000780c */ /* 0x040fe20000f24270 */
[-C--:B------:R-:W-:Y:S01]  /*19610*/  FMUL R147, R147, R2.reuse ;  /* 0x0000000293937220 */ /* 0x080fe20000400000 */
[----:B------:R-:W-:Y:S01]  /*19620*/  ISETP.GT.AND P6, PT, R0, 0xf8, P0 ;  /* 0x000000f80000780c */ /* 0x000fe200007c4270 */
[-C--:B------:R-:W-:Y:S01]  /*19630*/  FMUL R148, R148, R2.reuse ;  /* 0x0000000294947220 */ /* 0x080fe20000400000 */
[----:B------:R-:W-:Y:S01]  /*19640*/  FMUL R149, R149, R2 ;  /* 0x0000000295957220 */ /* 0x000fe20000400000 */
[----:B------:R-:W-:Y:S02]  /*19650*/  F2FP.F16.F32.PACK_AB R145, RZ, R145 ;  /* 0x00000091ff91723e */ /* 0x000fe400000000ff */
[----:B------:R-:W-:-:S02]  /*19660*/  F2FP.F16.F32.PACK_AB R146, RZ, R146 ;  /* 0x00000092ff92723e */ /* 0x000fc400000000ff */
[----:B------:R-:W-:Y:S02]  /*19670*/  ISETP.GT.AND P0, PT, R0, 0xf9, P0 ;  /* 0x000000f90000780c */ /* 0x000fe40000704270 */
[----:B------:R-:W-:Y:S01]  /*19680*/  F2FP.F16.F32.PACK_AB R147, RZ, R147 ;  /* 0x00000093ff93723e */ /* 0x000fe200000000ff */
[----:B------:R-:W-:Y:S01]  /*19690*/  FMUL R150, R150, R2 ;  /* 0x0000000296967220 */ /* 0x000fe20000400000 */
[----:B------:R-:W-:Y:S02]  /*196a0*/  F2FP.F16.F32.PACK_AB R148, RZ, R148 ;  /* 0x00000094ff94723e */ /* 0x000fe400000000ff */
[----:B------:R-:W-:Y:S01]  /*196b0*/  F2FP.F16.F32.PACK_AB R149, RZ, R149 ;  /* 0x00000095ff95723e */ /* 0x000fe200000000ff */
[----:B------:R-:W-:Y:S01]  /*196c0*/  FMUL R151, R151, R2 ;  /* 0x0000000297977220 */ /* 0x000fe20000400000 */
[----:B------:R-:W-:Y:S01]  /*196d0*/  @P2 STG.E.U16 desc[UR36][R4.64+0x1e2], R145 ;  /* 0x0001e29104002986 */ /* 0x000fe2000c101524 */
[----:B------:R-:W-:-:S03]  /*196e0*/  F2FP.F16.F32.PACK_AB R150, RZ, R150 ;  /* 0x00000096ff96723e */ /* 0x000fc600000000ff */
[----:B------:R-:W-:Y:S01]  /*196f0*/  @P5 STG.E.U16 desc[UR36][R6.64+0x1e0], R146 ;  /* 0x0001e09206005986 */ /* 0x000fe2000c101524 */
[----:B------:R-:W-:-:S03]  /*19700*/  F2FP.F16.F32.PACK_AB R151, RZ, R151 ;  /* 0x00000097ff97723e */ /* 0x000fc600000000ff */
[----:B------:R-:W-:Y:S04]  /*19710*/  @P4 STG.E.U16 desc[UR36][R6.64+0x1e2], R147 ;  /* 0x0001e29306004986 */ /* 0x000fe8000c101524 */
[----:B------:R-:W-:Y:S04]  /*19720*/  @P3 STG.E.U16 desc[UR36][R4.64+0x1f0], R148 ;  /* 0x0001f09404003986 */ /* 0x000fe8000c101524 */
[----:B------:R0:W-:Y:S02]  /*19730*/  @P1 STG.E.U16 desc[UR36][R4.64+0x1f2], R149 ;  /* 0x0001f29504001986 */ /* 0x0001e4000c101524 */
[----:B0-----:R-:W-:Y:S01]  /*19740*/  @P6 IMAD.MOV.U32 R4, RZ, RZ, R6 ;  /* 0x000000ffff046224 */ /* 0x001fe200078e0006 */
[----:B------:R-:W-:-:S05]  /*19750*/  @P6 MOV R5, R7 ;  /* 0x0000000700056202 */ /* 0x000fca0000000f00 */
[----:B------:R0:W-:Y:S04]  /*19760*/  @P6 STG.E.U16 desc[UR36][R4.64+0x1f0], R150 ;  /* 0x0001f09604006986 */ /* 0x0001e8000c101524 */
[----:B------:R0:W-:Y:S02]  /*19770*/  @P0 STG.E.U16 desc[UR36][R6.64+0x1f2], R151 ;  /* 0x0001f29706000986 */ /* 0x0001e4000c101524 */
.L_x_536:
[----:B------:R-:W-:Y:S05]  /*19780*/  BSYNC B0 ;  /* 0x0000000000007941 */ /* 0x000fea0003800000 */
.L_x_28:
[----:B0-----:R-:W2:Y:S04]  /*19790*/  LDL.LU R5, [R1+0x200] ;  /* 0x0002000001057983 */ /* 0x001ea80000300800 */
[----:B------:R-:W2:Y:S01]  /*197a0*/  LDL.LU R4, [R1+0x204] ;  /* 0x0002040001047983 */ /* 0x000ea20000300800 */
[----:B------:R-:W-:Y:S01]  /*197b0*/  ULDC UR4, c[0x0][0xc] ;  /* 0x0000030000047ab9 */ /* 0x000fe20000000800 */
[----:B------:R-:W-:Y:S01]  /*197c0*/  ULDC UR5, c[0x0][0x10] ;  /* 0x0000040000057ab9 */ /* 0x000fe20000000800 */
[----:B-----5:R-:W2:Y:S01]  /*197d0*/  LDC R3, c[0x0][0x14] ;  /* 0x00000500ff037b82 */ /* 0x020ea20000000800 */
[----:B------:R-:W-:Y:S01]  /*197e0*/  UIMAD.WIDE.U32 UR4, UR4, UR5, URZ ;  /* 0x00000005040472a5 */ /* 0x000fe2000f8e003f */
[----:B----4-:R-:W-:Y:S01]  /*197f0*/  PRMT R0, RZ, 0x7610, R0 ;  /* 0x00007610ff007816 */ /* 0x010fe20000000000 */
[----:B------:R-:W-:Y:S01]  /*19800*/  UMOV UR42, 0xffffffff ;  /* 0xffffffff002a7882 */ /* 0x000fe20000000000 */
[----:B------:R-:W-:-:S03]  /*19810*/  UMOV UR43, 0xffffffff ;  /* 0xffffffff002b7882 */ /* 0x000fc60000000000 */
[----:B--2---:R-:W-:-:S04]  /*19820*/  IMAD.WIDE.U32 R4, R3, UR4, R4 ;  /* 0x0000000403047c25 */ /* 0x004fc8000f8e0004 */
[----:B------:R-:W-:Y:S01]  /*19830*/  IMAD R3, R3, UR5, RZ ;  /* 0x0000000503037c24 */ /* 0x000fe2000f8e02ff */
[----:B------:R-:W-:Y:S01]  /*19840*/  ULDC.64 UR4, c[0x0][0x650] ;  /* 0x0001940000047ab9 */ /* 0x000fe20000000a00 */
[----:B------:R-:W-:Y:S01]  /*19850*/  IMAD.MOV.U32 R7, RZ, RZ, R4 ;  /* 0x000000ffff077224 */ /* 0x000fe200078e0004 */
[----:B------:R-:W-:Y:S01]  /*19860*/  ISETP.GE.U32.AND P0, PT, R4, UR4, PT ;  /* 0x0000000404007c0c */ /* 0x000fe2000bf06070 */
[----:B------:R-:W-:-:S05]  /*19870*/  IMAD.IADD R6, R5, 0x1, R3 ;  /* 0x0000000105067824 */ /* 0x000fca00078e0203 */
[----:B------:R0:W-:Y:S01]  /*19880*/  STL [R1+0x200], R6 ;  /* 0x0002000601007387 */ /* 0x0001e20000100800 */
[----:B------:R-:W-:-:S03]  /*19890*/  ISETP.GE.U32.AND.EX P0, PT, R6, UR5, PT, P0 ;  /* 0x0000000506007c0c */ /* 0x000fc6000bf06100 */
[----:B------:R0:W-:Y:S10]  /*198a0*/  STL [R1+0x204], R7 ;  /* 0x0002040701007387 */ /* 0x0001f40000100800 */
[----:B0-----:R-:W-:Y:S05]  /*198b0*/  @P0 BRA `(.L_x_537) ;  /* 0x0000000400880947 */ /* 0x001fea0003800000 */
[----:B------:R-:W0:Y:S01]  /*198c0*/  S2UR UR6, SR_CTAID.X ;  /* 0x00000000000679c3 */ /* 0x000e220000002500 */
[----:B------:R-:W-:Y:S01]  /*198d0*/  ULDC.64 UR12, c[0x0][0x628] ;  /* 0x00018a00000c7ab9 */ /* 0x000fe20000000a00 */
[----:B------:R-:W-:Y:S01]  /*198e0*/  ULDC UR4, c[0x0][0x150] ;  /* 0x0000540000047ab9 */ /* 0x000fe20000000800 */
[----:B------:R-:W-:Y:S01]  /*198f0*/  ISETP.NE.U32.AND P0, PT, RZ, UR12, PT ;  /* 0x0000000cff007c0c */ /* 0x000fe2000bf05070 */
[----:B------:R-:W-:Y:S01]  /*19900*/  ULDC UR15, c[0x0][0x630] ;  /* 0x00018c00000f7ab9 */ /* 0x000fe20000000800 */
[C---:B------:R-:W-:Y:S01]  /*19910*/  R2UR UR16, R7.reuse ;  /* 0x00000000071072ca */ /* 0x040fe200000e0000 */
[----:B------:R-:W-:Y:S01]  /*19920*/  ULDC UR19, c[0x0][0x154] ;  /* 0x0000550000137ab9 */ /* 0x000fe20000000800 */
[----:B------:R-:W-:Y:S01]  /*19930*/  ISETP.NE.AND.EX P0, PT, RZ, UR13, PT, P0 ;  /* 0x0000000dff007c0c */ /* 0x000fe2000bf05300 */
[----:B------:R-:W2:Y:S01]  /*19940*/  S2UR UR18, SR_CTAID.Y ;  /* 0x00000000001279c3 */ /* 0x000ea20000002600 */
[----:B------:R-:W-:Y:S02]  /*19950*/  R2UR UR17, R6 ;  /* 0x00000000061172ca */ /* 0x000fe400000e0000 */
[----:B------:R-:W-:-:S02]  /*19960*/  R2UR UR10, R7 ;  /* 0x00000000070a72ca */ /* 0x000fc400000e0000 */
[----:B------:R-:W-:Y:S02]  /*19970*/  R2UR UR11, R6 ;  /* 0x00000000060b72ca */ /* 0x000fe400000e0000 */
[----:B0-----:R-:W-:-:S05]  /*19980*/  I2FP.F32.U32 R0, UR6 ;  /* 0x0000000600007c45 */ /* 0x001fca0008201000 */
[----:B------:R-:W-:-:S04]  /*19990*/  FMUL R0, R0, UR4 ;  /* 0x0000000400007c20 */ /* 0x000fc80008400000 */
[----:B------:R0:W4:Y:S01]  /*199a0*/  F2I.U32.TRUNC.NTZ R3, R0 ;  /* 0x0000000000037305 */ /* 0x000122000020f000 */
[----:B--2---:R-:W-:Y:S05]  /*199b0*/  @!P0 BRA `(.L_x_538) ;  /* 0x0000000000308947 */ /* 0x004fea0003800000 */
        /* <DEDUP_REMOVED lines=12> */
.L_x_538:
[----:B------:R-:W-:Y:S01]  /*19a80*/  USHF.R.U64 UR43, UR10, UR15, UR11 ;  /* 0x0000000f0a2b7299 */ /* 0x000fe2000800120b */
[----:B0-----:R-:W-:Y:S01]  /*19a90*/  I2FP.F32.U32 R0, UR18 ;  /* 0x0000001200007c45 */ /* 0x001fe20008201000 */
[----:B------:R-:W-:Y:S02]  /*19aa0*/  USHF.R.U32.HI UR4, URZ, UR15, UR11 ;  /* 0x0000000f3f047299 */ /* 0x000fe4000801160b */
        /* <DEDUP_REMOVED lines=8> */
[----:B------:R-:W-:Y:S01]  /*19b30*/  UIMAD.WIDE.U32 UR8, UR10, UR12, UR8 ;  /* 0x0000000c0a0872a5 */ /* 0x000fe2000f8e0008 */
[----:B----4-:R-:W-:Y:S01]  /*19b40*/  R2UR UR12, R3 ;  /* 0x00000000030c72ca */ /* 0x010fe200000e0000 */
[----:B------:R-:W-:Y:S01]  /*19b50*/  UIMAD UR10, UR10, UR13, UR4 ;  /* 0x0000000d0a0a72a4 */ /* 0x000fe2000f8e0204 */
[----:B------:R-:W-:Y:S01]  /*19b60*/  ULDC UR11, c[0x0][0x618] ;  /* 0x00018600000b7ab9 */ /* 0x000fe20000000800 */
[----:B------:R-:W-:Y:S02]  /*19b70*/  ULDC UR21, c[0x0][0x658] ;  /* 0x0001960000157ab9 */ /* 0x000fe40000000800 */
[----:B------:R-:W-:Y:S01]  /*19b80*/  UIADD3 UR9, UR9, UR10, URZ ;  /* 0x0000000a09097290 */ /* 0x000fe2000fffe03f */
[----:B------:R-:W-:Y:S01]  /*19b90*/  UMOV UR15, 0xffffffff ;  /* 0xffffffff000f7882 */ /* 0x000fe20000000000 */
[----:B------:R-:W-:Y:S01]  /*19ba0*/  ULDC.64 UR4, c[0x0][0x640] ;  /* 0x0001900000047ab9 */ /* 0x000fe20000000a00 */
[----:B------:R-:W-:Y:S01]  /*19bb0*/  USHF.L.U32 UR15, UR15, UR21, URZ ;  /* 0x000000150f0f7299 */ /* 0x000fe2000800063f */
[----:B------:R-:W-:Y:S01]  /*19bc0*/  ISETP.NE.U32.AND P0, PT, RZ, UR4, PT ;  /* 0x00000004ff007c0c */ /* 0x000fe2000bf05070 */
[----:B------:R-:W-:-:S02]  /*19bd0*/  USHF.R.U64 UR16, UR8, UR11, UR9 ;  /* 0x0000000b08107299 */ /* 0x000fc40008001209 */
[----:B------:R-:W-:Y:S01]  /*19be0*/  USHF.R.U32.HI UR8, URZ, UR11, UR9 ;  /* 0x0000000b3f087299 */ /* 0x000fe20008011609 */
[----:B0-----:R-:W-:Y:S01]  /*19bf0*/  R2UR UR14, R0 ;  /* 0x00000000000e72ca */ /* 0x001fe200000e0000 */
[----:B------:R-:W-:Y:S01]  /*19c00*/  ULDC UR17, c[0x0][0x608] ;  /* 0x0001820000117ab9 */ /* 0x000fe20000000800 */
[----:B------:R-:W-:Y:S01]  /*19c10*/  ULOP3.LUT UR41, URZ, UR15, URZ, 0x33, !UPT ;  /* 0x0000000f3f297292 */ /* 0x000fe2000f8e333f */
[----:B------:R-:W-:Y:S01]  /*19c20*/  ISETP.NE.AND.EX P0, PT, RZ, UR5, PT, P0 ;  /* 0x00000005ff007c0c */ /* 0x000fe2000bf05300 */
[----:B------:R-:W-:Y:S02]  /*19c30*/  USHF.R.U64 UR15, UR16, UR17, UR8 ;  /* 0x00000011100f7299 */ /* 0x000fe40008001208 */
[----:B------:R-:W-:Y:S02]  /*19c40*/  USHF.R.U32.HI UR8, URZ, UR17, UR8 ;  /* 0x000000113f087299 */ /* 0x000fe40008011608 */
[----:B------:R-:W-:Y:S02]  /*19c50*/  UIADD3 UR12, -UR12, URZ, URZ ;  /* 0x0000003f0c0c7290 */ /* 0x000fe4000fffe13f */
[----:B------:R-:W-:Y:S01]  /*19c60*/  USHF.R.U64 UR17, UR15, UR21, UR8 ;  /* 0x000000150f117299 */ /* 0x000fe20008001208 */
[----:B------:R-:W-:Y:S01]  /*19c70*/  UMOV UR19, 0x1 ;  /* 0x0000000100137882 */ /* 0x000fe20000000000 */
[----:B------:R-:W-:Y:S01]  /*19c80*/  ULDC UR13, c[0x0][0x144] ;  /* 0x00005100000d7ab9 */ /* 0x000fe20000000800 */
[----:B------:R-:W-:Y:S01]  /*19c90*/  ULDC UR7, c[0x0][0x600] ;  /* 0x0001800000077ab9 */ /* 0x000fe20000000800 */
[----:B------:R-:W-:-:S02]  /*19ca0*/  USHF.L.U32 UR24, UR19, UR21, URZ ;  /* 0x0000001513187299 */ /* 0x000fc4000800063f */
[----:B------:R-:W-:Y:S02]  /*19cb0*/  USHF.R.U32.HI UR8, URZ, UR21, UR8 ;  /* 0x000000153f087299 */ /* 0x000fe40008011608 */
[----:B------:R-:W-:Y:S02]  /*19cc0*/  UIMAD UR21, UR13, UR12, UR6 ;  /* 0x0000000c0d1572a4 */ /* 0x000fe4000f8e0206 */
[----:B------:R-:W-:Y:S02]  /*19cd0*/  UIADD3 UR20, UR7, -0x1, URZ ;  /* 0xffffffff07147890 */ /* 0x000fe4000fffe03f */
[----:B------:R-:W-:Y:S01]  /*19ce0*/  UIADD3 UR19, -UR14, URZ, URZ ;  /* 0x0000003f0e137290 */ /* 0x000fe2000fffe13f */
        /* <DEDUP_REMOVED lines=17> */
.L_x_539:
[----:B------:R-:W-:Y:S01]  /*19e00*/  UISETP.NE.AND UP0, UPT, UR46, URZ, UPT ;  /* 0x0000003f2e00728c */ /* 0x000fe2000bf05270 */
[----:B------:R-:W-:Y:S01]  /*19e10*/  MOV R0, 0x1 ;  /* 0x0000000100007802 */ /* 0x000fe20000000f00 */
[----:B------:R-:W-:Y:S02]  /*19e20*/  USHF.R.U64 UR4, UR6, UR22, UR8 ;  /* 0x0000001606047299 */ /* 0x000fe40008001208 */
[----:B------:R-:W-:Y:S02]  /*19e30*/  ULOP3.LUT UR41, UR15, UR41, URZ, 0xc0, !UPT ;  /* 0x000000290f297292 */ /* 0x000fe4000f8ec03f */
[----:B------:R-:W-:Y:S02]  /*19e40*/  UIADD3 UR5, -UR4, URZ, URZ ;  /* 0x0000003f04057290 */ /* 0x000fe4000fffe13f */
[----:B------:R-:W-:Y:S02]  /*19e50*/  UIMAD UR41, UR24, UR4, UR41 ;  /* 0x00000004182972a4 */ /* 0x000fe4000f8e0229 */
[----:B------:R-:W-:-:S02]  /*19e60*/  ULOP3.LUT UR16, UR16, UR20, URZ, 0xc0, !UPT ;  /* 0x0000001410107292 */ /* 0x000fc4000f8ec03f */
[----:B------:R-:W-:Y:S02]  /*19e70*/  @UP0 UIMAD UR21, UR25, UR19, UR18 ;  /* 0x00000013191502a4 */ /* 0x000fe4000f8e0212 */
[----:B------:R-:W-:-:S03]  /*19e80*/  UIMAD UR4, UR5, UR23, UR17 ;  /* 0x00000017050472a4 */ /* 0x000fc6000f8e0211 */
[----:B------:R-:W-:Y:S01]  /*19e90*/  ULDC UR5, c[0x0][0x610] ;  /* 0x0001840000057ab9 */ /* 0x000fe20000000800 */
[----:B------:R-:W-:Y:S02]  /*19ea0*/  UIMAD UR4, UR4, UR7, UR16 ;  /* 0x00000007040472a4 */ /* 0x000fe4000f8e0210 */
[----:B------:R-:W-:-:S04]  /*19eb0*/  UIMAD UR41, UR41, UR5, UR21 ;  /* 0x00000005292972a4 */ /* 0x000fc8000f8e0215 */
[----:B------:R-:W-:Y:S02]  /*19ec0*/  USEL UR42, UR4, UR41, !UP0 ;  /* 0x00000029042a7287 */ /* 0x000fe4000c000000 */
[----:B------:R-:W-:-:S12]  /*19ed0*/  USEL UR41, UR41, UR4, !UP0 ;  /* 0x0000000429297287 */ /* 0x000fd8000c000000 */
.L_x_537:
[----:B------:R-:W-:-:S13]  /*19ee0*/  LOP3.LUT P0, RZ, R0, 0xff, RZ, 0xc0, !PT ;  /* 0x000000ff00ff7812 */ /* 0x000fda000780c0ff */
[----:B------:R-:W-:Y:S05]  /*19ef0*/  @P0 BRA `(.L_x_540) ;  /* 0xfffffe70007c0947 */ /* 0x000fea000383ffff */
[----:B------:R-:W-:Y:S05]  /*19f00*/  EXIT ;  /* 0x000000000000794d */ /* 0x000fea0003800000 */
.L_x_3:
[----:B------:R-:W2:Y:S01]  /*19f10*/  LDL R5, [R1+0x204] ;  /* 0x0002040001057983 */ /* 0x000ea20000100800 */
[----:B------:R-:W-:-:S03]  /*19f20*/  ULDC.64 UR8, c[0x0][0x650] ;  /* 0x0001940000087ab9 */ /* 0x000fc60000000a00 */
[----:B------:R-:W3:Y:S01]  /*19f30*/  LDL R4, [R1+0x200] ;  /* 0x0002000001047983 */ /* 0x000ee20000100800 */
[----:B------:R-:W-:Y:S01]  /*19f40*/  PRMT R0, RZ, 0x7610, R0 ;  /* 0x00007610ff007816 */ /* 0x000fe20000000000 */
[----:B------:R-:W-:Y:S01]  /*19f50*/  IMAD.MOV.U32 R2, RZ, RZ, -0x1 ;  /* 0xffffffffff027424 */ /* 0x000fe200078e00ff */
[----:B------:R-:W-:Y:S01]  /*19f60*/  MOV R9, 0xffffffff ;  /* 0xffffffff00097802 */ /* 0x000fe20000000f00 */
[----:B------:R-:W-:Y:S01]  /*19f70*/  IMAD.MOV.U32 R3, RZ, RZ, -0x1 ;  /* 0xffffffffff037424 */ /* 0x000fe200078e00ff */
[----:B--2---:R-:W-:-:S04]  /*19f80*/  ISETP.GE.U32.AND P0, PT, R5, UR8, PT ;  /* 0x0000000805007c0c */ /* 0x004fc8000bf06070 */
[----:B---3--:R-:W-:-:S13]  /*19f90*/  ISETP.GE.U32.AND.EX P0, PT, R4, UR9, PT, P0 ;  /* 0x0000000904007c0c */ /* 0x008fda000bf06100 */
[----:B------:R-:W-:Y:S05]  /*19fa0*/  @P0 BRA `(.L_x_541) ;  /* 0x00000004008c0947 */ /* 0x000fea0003800000 */
[----:B------:R-:W-:Y:S01]  /*19fb0*/  I2FP.F32.U32 R0, UR4 ;  /* 0x0000000400007c45 */ /* 0x000fe20008201000 */
[----:B0-----:R-:W-:Y:S01]  /*19fc0*/  ULDC.64 UR16, c[0x0][0x628] ;  /* 0x00018a0000107ab9 */ /* 0x001fe20000000a00 */
        /* <DEDUP_REMOVED lines=24> */
.L_x_542:
        /* <DEDUP_REMOVED lines=24> */
[----:B------:R-:W-:Y:S01]  /*1a2d0*/  UMOV UR19, 0x1 ;  /* 0x0000000100137882 */ /* 0x000fe20000000000 */
[----:B------:R-:W-:Y:S01]  /*1a2e0*/  ULDC UR20, c[0x0][0x608] ;  /* 0x0001820000147ab9 */ /* 0x000fe20000000800 */
[----:B------:R-:W-:Y:S01]  /*1a2f0*/  USHF.L.U32 UR26, UR19, UR23, URZ ;  /* 0x00000017131a7299 */ /* 0x000fe2000800063f */
[----:B------:R-:W-:Y:S01]  /*1a300*/  ISETP.NE.AND.EX P0, PT, RZ, UR9, PT, P0 ;  /* 0x00000009ff007c0c */ /* 0x000fe2000bf05300 */
[----:B------:R-:W-:Y:S02]  /*1a310*/  USHF.R.U64 UR19, UR18, UR20, UR11 ;  /* 0x0000001412137299 */ /* 0x000fe4000800120b */
[----:B------:R-:W-:Y:S02]  /*1a320*/  USHF.R.U32.HI UR11, URZ, UR20, UR11 ;  /* 0x000000143f0b7299 */ /* 0x000fe4000801160b */
[----:B------:R-:W-:-:S02]  /*1a330*/  UIADD3 UR15, -UR15, URZ, URZ ;  /* 0x0000003f0f0f7290 */ /* 0x000fc4000fffe13f */
[----:B------:R-:W-:Y:S01]  /*1a340*/  USHF.R.U64 UR20, UR19, UR23, UR11 ;  /* 0x0000001713147299 */ /* 0x000fe2000800120b */
[----:B------:R-:W-:Y:S01]  /*1a350*/  ULDC UR16, c[0x0][0x144] ;  /* 0x0000510000107ab9 */ /* 0x000fe20000000800 */
[----:B------:R-:W-:Y:S01]  /*1a360*/  ULDC UR6, c[0x0][0x600] ;  /* 0x0001800000067ab9 */ /* 0x000fe20000000800 */
[----:B------:R-:W-:Y:S02]  /*1a370*/  USHF.R.U32.HI UR11, URZ, UR23, UR11 ;  /* 0x000000173f0b7299 */ /* 0x000fe4000801160b */
[----:B------:R-:W-:Y:S02]  /*1a380*/  UIMAD UR23, UR16, UR15, UR4 ;  /* 0x0000000f101772a4 */ /* 0x000fe4000f8e0204 */
[----:B------:R-:W-:Y:S02]  /*1a390*/  UIADD3 UR22, UR6, -0x1, URZ ;  /* 0xffffffff06167890 */ /* 0x000fe4000fffe03f */
[----:B------:R-:W-:Y:S02]  /*1a3a0*/  ULOP3.LUT UR27, URZ, UR13, URZ, 0x33, !UPT ;  /* 0x0000000d3f1b7292 */ /* 0x000fe4000f8e333f */
        /* <DEDUP_REMOVED lines=18> */
.L_x_543:
[----:B------:R-:W-:Y:S01]  /*1a4d0*/  UISETP.NE.AND UP0, UPT, UR46, URZ, UPT ;  /* 0x0000003f2e00728c */ /* 0x000fe2000bf05270 */
[----:B------:R-:W-:Y:S01]  /*1a4e0*/  IMAD.MOV.U32 R0, RZ, RZ, 0x1 ;  /* 0x00000001ff007424 */ /* 0x000fe200078e00ff */
[----:B------:R-:W-:Y:S01]  /*1a4f0*/  USHF.R.U64 UR8, UR4, UR24, UR11 ;  /* 0x0000001804087299 */ /* 0x000fe2000800120b */
[----:B------:R-:W-:Y:S01]  /*1a500*/  IMAD.U32 R9, RZ, RZ, UR5 ;  /* 0x00000005ff097e24 */ /* 0x000fe2000f8e00ff */
[----:B------:R-:W-:Y:S02]  /*1a510*/  ULOP3.LUT UR4, UR19, UR27, URZ, 0xc0, !UPT ;  /* 0x0000001b13047292 */ /* 0x000fe4000f8ec03f */
[----:B------:R-:W-:Y:S02]  /*1a520*/  ULOP3.LUT UR18, UR18, UR22, URZ, 0xc0, !UPT ;  /* 0x0000001612127292 */ /* 0x000fe4000f8ec03f */
[----:B------:R-:W-:-:S03]  /*1a530*/  UIMAD UR4, UR26, UR8, UR4 ;  /* 0x000000081a0472a4 */ /* 0x000fc6000f8e0204 */
[----:B------:R-:W-:Y:S02]  /*1a540*/  @UP0 UIMAD UR23, UR28, UR21, UR7 ;  /* 0x000000151c1702a4 */ /* 0x000fe4000f8e0207 */
[----:B------:R-:W-:-:S03]  /*1a550*/  UIADD3 UR7, -UR8, URZ, URZ ;  /* 0x0000003f08077290 */ /* 0x000fc6000fffe13f */
[----:B------:R-:W-:Y:S01]  /*1a560*/  ULDC UR8, c[0x0][0x610] ;  /* 0x0001840000087ab9 */ /* 0x000fe20000000800 */
[----:B------:R-:W-:Y:S02]  /*1a570*/  UIMAD UR7, UR7, UR25, UR20 ;  /* 0x00000019070772a4 */ /* 0x000fe4000f8e0214 */
[----:B------:R-:W-:Y:S02]  /*1a580*/  UIMAD UR4, UR4, UR8, UR23 ;  /* 0x00000008040472a4 */ /* 0x000fe4000f8e0217 */
[----:B------:R-:W-:-:S04]  /*1a590*/  UIMAD UR7, UR7, UR6, UR18 ;  /* 0x00000006070772a4 */ /* 0x000fc8000f8e0212 */
[----:B------:R-:W-:Y:S02]  /*1a5a0*/  USEL UR6, UR7, UR4, !UP0 ;  /* 0x0000000407067287 */ /* 0x000fe4000c000000 */
[----:B------:R-:W-:-:S04]  /*1a5b0*/  USEL UR4, UR4, UR7, !UP0 ;  /* 0x0000000704047287 */ /* 0x000fc8000c000000 */
[----:B------:R-:W-:Y:S02]  /*1a5c0*/  MOV R3, UR6 ;  /* 0x0000000600037c02 */ /* 0x000fe40008000f00 */
[----:B------:R-:W-:-:S07]  /*1a5d0*/  IMAD.U32 R2, RZ, RZ, UR4 ;  /* 0x00000004ff027e24 */ /* 0x000fce000f8e00ff */
.L_x_541:
[----:B------:R-:W-:-:S08]  /*1a5e0*/  NOP ;  /* 0x0000000000007918 */ /* 0x000fd00000000000 */
[----:B0-----:R-:W0:-:S00]  /*1a5f0*/  USETMAXREG.DEALLOC.CTAPOOL 0x18 ;  /* 0x00000018000079c8 */ /* 0x001e0000080e0500 */
[----:B------:R-:W-:-:S13]  /*1a600*/  ISETP.NE.AND P0, PT, RZ, UR10, PT ;  /* 0x0000000aff007c0c */ /* 0x000fda000bf05270 */
[----:B------:R-:W-:Y:S05]  /*1a610*/  @P0 EXIT ;  /* 0x000000000000094d */ /* 0x000fea0003800000 */
[----:B0-----:R-:W-:Y:S01]  /*1a620*/  LOP3.LUT P0, RZ, R0, 0xff, RZ, 0xc0, !PT ;  /* 0x000000ff00ff7812 */ /* 0x001fe2000780c0ff */
[----:B------:R-:W-:Y:S01]  /*1a630*/  IMAD.MOV.U32 R0, RZ, RZ, 0x1 ;  /* 0x00000001ff007424 */ /* 0x000fe200078e00ff */
[----:B------:R-:W-:-:S11]  /*1a640*/  MOV R6, RZ ;  /* 0x000000ff00067202 */ /* 0x000fd60000000f00 */
[----:B------:R-:W-:Y:S05]  /*1a650*/  @!P0 BRA `(.L_x_544) ;  /* 0x0000000c00f08947 */ /* 0x000fea0003800000 */
[----:B------:R-:W0:Y:S01]  /*1a660*/  S2R R4, SR_TID.X ;  /* 0x0000000000047919 */ /* 0x000e220000002100 */
[----:B------:R-:W-:Y:S01]  /*1a670*/  ULDC UR5, c[0x0][0x28c] ;  /* 0x0000a30000057ab9 */ /* 0x000fe20000000800 */
[----:B------:R-:W-:Y:S01]  /*1a680*/  ULDC UR16, c[0x0][0x658] ;  /* 0x0001960000107ab9 */ /* 0x000fe20000000800 */
[----:B------:R-:W-:Y:S01]  /*1a690*/  UMOV UR6, 0xffffffff ;  /* 0xffffffff00067882 */ /* 0x000fe20000000000 */
[----:B------:R-:W-:Y:S01]  /*1a6a0*/  UIADD3 UR7, UR5, 0x3f, URZ ;  /* 0x0000003f05077890 */ /* 0x000fe2000fffe03f */
[----:B------:R-:W-:Y:S01]  /*1a6b0*/  BSSY B0, `(.L_x_544) ;  /* 0x00000f6000007945 */ /* 0x000fe20003800000 */
[----:B------:R-:W-:Y:S01]  /*1a6c0*/  UMOV UR8, 0x1 ;  /* 0x0000000100087882 */ /* 0x000fe20000000000 */
[----:B------:R-:W-:Y:S01]  /*1a6d0*/  USHF.L.U32 UR6, UR6, UR16, URZ ;  /* 0x0000001006067299 */ /* 0x000fe2000800063f */
[----:B------:R-:W-:Y:S01]  /*1a6e0*/  IMAD.MOV.U32 R8, RZ, RZ, 0x1 ;  /* 0x00000001ff087424 */ /* 0x000fe200078e00ff */
[----:B------:R-:W-:Y:S01]  /*1a6f0*/  USHF.L.U32 UR16, UR8, UR16, URZ ;  /* 0x0000001008107299 */ /* 0x000fe2000800063f */
[----:B------:R-:W-:Y:S01]  /*1a700*/  IMAD.MOV.U32 R0, RZ, RZ, 0x1 ;  /* 0x00000001ff007424 */ /* 0x000fe200078e00ff */
[----:B------:R-:W-:Y:S01]  /*1a710*/  USHF.R.S32.HI UR8, URZ, 0x1f, UR7 ;  /* 0x0000001f3f087899 */ /* 0x000fe20008011407 */
[----:B------:R-:W-:Y:S01]  /*1a720*/  MOV R6, RZ ;  /* 0x000000ff00067202 */ /* 0x000fe20000000f00 */
[----:B------:R-:W-:Y:S01]  /*1a730*/  ULDC UR4, c[0x0][0xc] ;  /* 0x0000030000047ab9 */ /* 0x000fe20000000800 */
[----:B------:R-:W-:Y:S01]  /*1a740*/  ULDC UR5, c[0x0][0x10] ;  /* 0x0000040000057ab9 */ /* 0x000fe20000000800 */
[----:B------:R-:W-:-:S02]  /*1a750*/  ULEA.HI UR8, UR8, UR7, URZ, 0x6 ;  /* 0x0000000708087291 */ /* 0x000fc4000f8f303f */
[----:B------:R-:W-:Y:S02]  /*1a760*/  UIMAD.WIDE.U32 UR4, UR4, UR5, URZ ;  /* 0x00000005040472a5 */ /* 0x000fe4000f8e003f */
[----:B------:R-:W-:Y:S02]  /*1a770*/  ULOP3.LUT UR17, URZ, UR6, URZ, 0x33, !UPT ;  /* 0x000000063f117292 */ /* 0x000fe4000f8e333f */
[----:B------:R-:W-:Y:S01]  /*1a780*/  USHF.R.S32.HI UR18, URZ, 0x6, UR8 ;  /* 0x000000063f127899 */ /* 0x000fe20008011408 */
[----:B------:R-:W-:Y:S01]  /*1a790*/  ULDC UR6, c[0x0][0x14] ;  /* 0x0000050000067ab9 */ /* 0x000fe20000000800 */
[----:B------:R-:W-:Y:S01]  /*1a7a0*/  ULDC UR13, c[0x0][0x600] ;  /* 0x00018000000d7ab9 */ /* 0x000fe20000000800 */
[----:B------:R-:W-:Y:S02]  /*1a7b0*/  UIMAD.WIDE.U32 UR24, UR4, UR6, URZ ;  /* 0x00000006041872a5 */ /* 0x000fe4000f8e003f */
[----:B------:R-:W-:Y:S02]  /*1a7c0*/  UIMAD UR19, UR5, UR6, URZ ;  /* 0x00000006051372a4 */ /* 0x000fe4000f8e023f */
[----:B------:R-:W-:-:S02]  /*1a7d0*/  ULOP3.LUT UR32, UR40, 0x2, URZ, 0xfc, !UPT ;  /* 0x0000000228207892 */ /* 0x000fc4000f8efc3f */
[----:B------:R-:W-:Y:S01]  /*1a7e0*/  UIADD3 UR13, UR13, -0x1, URZ ;  /* 0xffffffff0d0d7890 */ /* 0x000fe2000fffe03f */
[C---:B0-----:R-:W-:Y:S01]  /*1a7f0*/  LOP3.LUT P2, RZ, R4.reuse, 0x7f, RZ, 0xc0, !PT ;  /* 0x0000007f04ff7812 */ /* 0x041fe2000784c0ff */
[----:B------:R-:W-:Y:S01]  /*1a800*/  UIADD3 UR19, UR25, UR19, URZ ;  /* 0x0000001319137290 */ /* 0x000fe2000fffe03f */
[----:B------:R-:W-:Y:S01]  /*1a810*/  LOP3.LUT P0, RZ, R4, 0x1f, RZ, 0xc0, !PT ;  /* 0x0000001f04ff7812 */ /* 0x000fe2000780c0ff */
[----:B------:R-:W-:Y:S01]  /*1a820*/  UIADD3 UR33, UR18, 0x1, URZ ;  /* 0x0000000112217890 */ /* 0x000fe2000fffe03f */
[----:B------:R-:W-:Y:S02]  /*1a830*/  ULDC.64 UR30, c[0x0][0x198] ;  /* 0x00006600001e7ab9 */ /* 0x000fe40000000a00 */
[----:B------:R-:W-:-:S13]  /*1a840*/  PLOP3.LUT P0, PT, P0, P2, PT, 0x8a, 0x0 ;  /* 0x000000000000781c */ /* 0x000fda0000705172 */
.L_x_556:
[----:B------:R-:W-:-:S03]  /*1a850*/  UMOV UR4, 0xffffffff ;  /* 0xffffffff00047882 */ /* 0x000fc60000000000 */
[----:B------:R-:W-:Y:S05]  /*1a860*/  BRA.DIV UR4, `(.L_x_545) ;  /* 0x0000001204387947 */ /* 0x000fea000b800000 */
[----:B------:R-:W-:-:S13]  /*1a870*/  ELECT P6, URZ, PT ;  /* 0x00000000003f782f */ /* 0x000fda00038c0000 */
.L_x_566:
[----:B------:R-:W-:Y:S04]  /*1a880*/  BSSY B1, `(.L_x_546) ;  /* 0x000005b000017945 */ /* 0x000fe80003800000 */
[----:B------:R-:W-:Y:S05]  /*1a890*/  @!P6 BRA `(.L_x_547) ;  /* 0x000000040064e947 */ /* 0x000fea0003800000 */
[----:B------:R-:W0:Y:S02]  /*1a8a0*/  LDC R4, c[0x0][0x28c] ;  /* 0x0000a300ff047b82 */ /* 0x000e240000000800 */
[----:B0-----:R-:W-:-:S13]  /*1a8b0*/  ISETP.GE.AND P1, PT, R4, 0x1, PT ;  /* 0x000000010400780c */ /* 0x001fda0003f26270 */
[----:B------:R-:W-:Y:S05]  /*1a8c0*/  @!P1 BRA `(.L_x_547) ;  /* 0x0000000400589947 */ /* 0x000fea0003800000 */
[----:B------:R-:W-:Y:S01]  /*1a8d0*/  IMAD.SHL.U32 R2, R2, 0x100, RZ ;  /* 0x0000010002027824 */ /* 0x000fe200078e00ff */
[----:B------:R-:W-:Y:S01]  /*1a8e0*/  MOV R12, RZ ;  /* 0x000000ff000c7202 */ /* 0x000fe20000000f00 */
[----:B------:R-:W-:Y:S01]  /*1a8f0*/  IMAD.SHL.U32 R3, R3, 0x100, RZ ;  /* 0x0000010003037824 */ /* 0x000fe200078e00ff */
[----:B------:R-:W-:Y:S01]  /*1a900*/  MOV R5, R6 ;  /* 0x0000000600057202 */ /* 0x000fe20000000f00 */
[----:B------:R-:W-:Y:S01]  /*1a910*/  IMAD.U32 R11, RZ, RZ, UR33 ;  /* 0x00000021ff0b7e24 */ /* 0x000fe2000f8e00ff */
[C---:B------:R-:W-:Y:S01]  /*1a920*/  IADD3 R16, R2.reuse, 0xc0, RZ ;  /* 0x000000c002107810 */ /* 0x040fe20007ffe0ff */
[----:B------:R-:W-:Y:S01]  /*1a930*/  IMAD.MOV.U32 R4, RZ, RZ, R0 ;  /* 0x000000ffff047224 */ /* 0x000fe200078e0000 */
[----:B------:R-:W-:Y:S01]  /*1a940*/  IADD3 R13, R3, 0xc0, RZ ;  /* 0x000000c0030d7810 */ /* 0x000fe20007ffe0ff */
[C---:B------:R-:W-:Y:S02]  /*1a950*/  VIADD R14, R2.reuse, 0x40 ;  /* 0x00000040020e7836 */ /* 0x040fe40000000000 */
[----:B------:R-:W-:-:S02]  /*1a960*/  VIADD R15, R2, 0x80 ;  /* 0x00000080020f7836 */ /* 0x000fc40000000000 */
[C---:B------:R-:W-:Y:S02]  /*1a970*/  VIADD R17, R3.reuse, 0x40 ;  /* 0x0000004003117836 */ /* 0x040fe40000000000 */
[----:B------:R-:W-:-:S07]  /*1a980*/  VIADD R18, R3, 0x80 ;  /* 0x0000008003127836 */ /* 0x000fce0000000000 */
.L_x_551:
[----:B------:R-:W0:Y:S01]  /*1a990*/  S2R R7, SR_CgaCtaId ;  /* 0x0000000000077919 */ /* 0x000e220000008800 */
[----:B------:R-:W-:Y:S02]  /*1a9a0*/  MOV R10, 0x400 ;  /* 0x00000400000a7802 */ /* 0x000fe40000000f00 */
[----:B------:R-:W-:Y:S02]  /*1a9b0*/  SHF.L.U32 R20, R4, 0x1f, RZ ;  /* 0x0000001f04147819 */ /* 0x000fe400000006ff */
[----:B0-----:R-:W-:-:S05]  /*1a9c0*/  LEA R10, R7, R10, 0x18 ;  /* 0x0000000a070a7211 */ /* 0x001fca00078ec0ff */
[----:B------:R-:W-:-:S04]  /*1a9d0*/  IMAD R7, R5, 0x8, R10 ;  /* 0x0000000805077824 */ /* 0x000fc800078e020a */
[----:B------:R-:W0:Y:S02]  /*1a9e0*/  SYNCS.PHASECHK.TRANS64.TRYWAIT P1, [R7+URZ+0x18], R20 ;  /* 0x00001814070075a7 */ /* 0x000e24000802017f */
[----:B0-----:R-:W-:Y:S05]  /*1a9f0*/  @!P1 BRA `(.L_x_548) ;  /* 0x0000000c00f49947 */ /* 0x001fea0003800000 */
.L_x_567:
[----:B0-----:R-:W0:Y:S01]  /*1aa00*/  @!P2 LDC R20, c[0x0][0x500] ;  /* 0x00014000ff14ab82 */ /* 0x001e220000000800 */
[----:B------:R-:W-:-:S04]  /*1aa10*/  UPRMT UR4, UR32, 0x9910, URZ ;  /* 0x0000991020047896 */ /* 0x000fc8000800003f */
[----:B------:R-:W-:-:S06]  /*1aa20*/  UISETP.NE.AND UP0, UPT, UR4, 0x2, UPT ;  /* 0x000000020400788c */ /* 0x000fcc000bf05270 */
[----:B------:R-:W-:Y:S01]  /*1aa30*/  PLOP3.LUT P1, PT, PT, PT, UP0, 0x80, 0x0 ;  /* 0x000000000000781c */ /* 0x000fe20003f2f008 */
[----:B0-----:R0:W-:-:S12]  /*1aa40*/  @!P2 SYNCS.ARRIVE.TRANS64 RZ, [R7+URZ], R20 ;  /* 0x0000001407ffa9a7 */ /* 0x0011d8000800003f */
[----:B------:R-:W-:Y:S05]  /*1aa50*/  @P1 BRA `(.L_x_549) ;  /* 0x0000000000041947 */ /* 0x000fea0003800000 */
[----:B------:R-:W-:Y:S01]  /*1aa60*/  BPT.TRAP 0x1 ;  /* 0x000000040000795c */ /* 0x000fe20000300000 */
.L_x_549:
[----:B------:R-:W-:Y:S05]  /*1aa70*/  @P0 BRA `(.L_x_550) ;  /* 0x0000000000040947 */ /* 0x000fea0003800000 */
[----:B------:R-:W-:Y:S01]  /*1aa80*/  BPT.TRAP 0x1 ;  /* 0x000000040000795c */ /* 0x000fe20000300000 */
.L_x_550:
[----:B------:R-:W-:Y:S01]  /*1aa90*/  IMAD R10, R5, 0x8000, R10 ;  /* 0x00008000050a7824 */ /* 0x000fe200078e020a */
[----:B------:R-:W-:Y:S01]  /*1aaa0*/  R2UR UR9, R7 ;  /* 0x00000000070972ca */ /* 0x000fe200000e0000 */
[----:B------:R-:W-:Y:S01]  /*1aab0*/  UIADD3 UR14, UP0, UR30, 0xf0, URZ ;  /* 0x000000f01e0e7890 */ /* 0x000fe2000ff1e03f */
[----:B------:R-:W-:Y:S01]  /*1aac0*/  R2UR UR10, R2 ;  /* 0x00000000020a72ca */ /* 0x000fe200000e0000 */
[----:B------:R-:W-:Y:S01]  /*1aad0*/  UMOV UR4, 0x0 ;  /* 0x0000000000047882 */ /* 0x000fe20000000000 */
[----:B------:R-:W-:Y:S01]  /*1aae0*/  R2UR UR20, R10 ;  /* 0x000000000a1472ca */ /* 0x000fe200000e0000 */
[----:B------:R-:W-:Y:S01]  /*1aaf0*/  UIADD3.X UR15, URZ, UR31, URZ, UP0, !UPT ;  /* 0x0000001f3f0f7290 */ /* 0x000fe200087fe43f */
[----:B------:R-:W-:Y:S01]  /*1ab00*/  R2UR UR11, R12 ;  /* 0x000000000c0b72ca */ /* 0x000fe200000e0000 */
[----:B------:R-:W-:Y:S01]  /*1ab10*/  UMOV UR5, 0x10000000 ;  /* 0x1000000000057882 */ /* 0x000fe20000000000 */
[----:B------:R-:W-:Y:S01]  /*1ab20*/  R2UR UR12, R9 ;  /* 0x00000000090c72ca */ /* 0x000fe200000e0000 */
[----:B------:R-:W-:Y:S01]  /*1ab30*/  UIADD3 UR6, UP1, UR30, 0x1f0, URZ ;  /* 0x000001f01e067890 */ /* 0x000fe2000ff3e03f */
[----:B------:R-:W-:Y:S01]  /*1ab40*/  R2UR UR26, R14 ;  /* 0x000000000e1a72ca */ /* 0x000fe200000e0000 */
[----:B------:R-:W-:Y:S01]  /*1ab50*/  VIADD R11, R11, 0xffffffff ;  /* 0xffffffff0b0b7836 */ /* 0x000fe20000000000 */
[----:B------:R-:W-:Y:S01]  /*1ab60*/  R2UR UR27, R15 ;  /* 0x000000000f1b72ca */ /* 0x000fe200000e0000 */
[----:B------:R-:W-:Y:S01]  /*1ab70*/  UIADD3.X UR7, URZ, UR31, URZ, UP1, !UPT ;  /* 0x0000001f3f077290 */ /* 0x000fe20008ffe43f */
[----:B------:R-:W-:Y:S01]  /*1ab80*/  R2UR UR28, R16 ;  /* 0x00000000101c72ca */ /* 0x000fe200000e0000 */
[----:B------:R-:W-:Y:S01]  /*1ab90*/  VIADD R12, R12, 0x40 ;  /* 0x000000400c0c7836 */ /* 0x000fe20000000000 */
[----:B------:R-:W-:Y:S01]  /*1aba0*/  R2UR UR29, R3 ;  /* 0x00000000031d72ca */ /* 0x000fe200000e0000 */
[----:B------:R-:W-:Y:S01]  /*1abb0*/  UIADD3 UR8, UR20, 0x100, URZ ;  /* 0x0000010014087890 */ /* 0x000fe2000fffe03f */
[----:B------:R-:W-:Y:S01]  /*1abc0*/  ISETP.GT.AND P3, PT, R11, 0x1, PT ;  /* 0x000000010b00780c */ /* 0x000fe20003f64270 */
[----:B------:R-:W-:Y:S01]  /*1abd0*/  UIADD3 UR21, UR20, 0x2100, URZ ;  /* 0x0000210014157890 */ /* 0x000fe2000fffe03f */
[----:B------:R-:W-:Y:S01]  /*1abe0*/  IADD3 R5, R5, 0x1, RZ ;  /* 0x0000000105057810 */ /* 0x000fe20007ffe0ff */
[----:B------:R-:W-:-:S02]  /*1abf0*/  UIADD3 UR22, UR20, 0x4100, URZ ;  /* 0x0000410014167890 */ /* 0x000fc4000fffe03f */
[----:B------:R-:W-:Y:S01]  /*1ac00*/  UIADD3 UR23, UR20, 0x6100, URZ ;  /* 0x0000610014177890 */ /* 0x000fe2000fffe03f */
[C---:B------:R-:W-:Y:S02]  /*1ac10*/  ISETP.NE.AND P1, PT, R5.reuse, 0x3, PT ;  /* 0x000000030500780c */ /* 0x040fe40003f25270 */
[----:B------:R1:W-:Y:S02]  /*1ac20*/  UTMALDG.3D [UR8], [UR14], desc[UR4] ;  /* 0x000004080e0075b4 */ /* 0x0003e40008011000 */
[----:B0-----:R-:W-:Y:S02]  /*1ac30*/  SEL R7, RZ, 0x1, P1 ;  /* 0x00000001ff077807 */ /* 0x001fe40000800000 */
[----:B------:R-:W-:Y:S02]  /*1ac40*/  SEL R5, R5, RZ, P1 ;  /* 0x000000ff05057207 */ /* 0x000fe40000800000 */
[----:B------:R-:W-:Y:S01]  /*1ac50*/  LOP3.LUT R4, R4, R7, RZ, 0x3c, !PT ;  /* 0x0000000704047212 */ /* 0x000fe200078e3cff */
[----:B-1----:R-:W-:Y:S01]  /*1ac60*/  UMOV UR8, UR21 ;  /* 0x0000001500087c82 */ /* 0x002fe20008000000 */
[----:B------:R-:W-:Y:S01]  /*1ac70*/  UMOV UR10, UR26 ;  /* 0x0000001a000a7c82 */ /* 0x000fe20008000000 */
[----:B------:R-:W-:Y:S01]  /*1ac80*/  R2UR UR26, R17 ;  /* 0x00000000111a72ca */ /* 0x000fe200000e0000 */
[----:B------:R0:W-:Y:S01]  /*1ac90*/  UTMALDG.3D [UR8], [UR14], desc[UR4] ;  /* 0x000004080e0075b4 */ /* 0x0001e20008011000 */
[----:B------:R-:W-:Y:S01]  /*1aca0*/  UIADD3 UR21, UR20, 0x18100, URZ ;  /* 0x0001810014157890 */ /* 0x000fe2000fffe03f */
[----:B0-----:R-:W-:Y:S01]  /*1acb0*/  UMOV UR8, UR22 ;  /* 0x0000001600087c82 */ /* 0x001fe20008000000 */
[----:B------:R-:W-:Y:S01]  /*1acc0*/  UMOV UR10, UR27 ;  /* 0x0000001b000a7c82 */ /* 0x000fe20008000000 */
[----:B------:R-:W-:Y:S01]  /*1acd0*/  R2UR UR27, R18 ;  /* 0x00000000121b72ca */ /* 0x000fe200000e0000 */
[----:B------:R0:W-:Y:S01]  /*1ace0*/  UTMALDG.3D [UR8], [UR14], desc[UR4] ;  /* 0x000004080e0075b4 */ /* 0x0001e20008011000 */
[----:B------:R-:W-:Y:S01]  /*1acf0*/  UIADD3 UR22, UR20, 0x1a100, URZ ;  /* 0x0001a10014167890 */ /* 0x000fe2000fffe03f */
[----:B0-----:R-:W-:Y:S01]  /*1ad00*/  UMOV UR10, UR28 ;  /* 0x0000001c000a7c82 */ /* 0x001fe20008000000 */
[----:B------:R-:W-:Y:S01]  /*1ad10*/  R2UR UR28, R13 ;  /* 0x000000000d1c72ca */ /* 0x000fe200000e0000 */
[----:B------:R-:W-:Y:S01]  /*1ad20*/  UMOV UR8, UR23 ;  /* 0x0000001700087c82 */ /* 0x000fe20008000000 */
[----:B------:R-:W-:Y:S01]  /*1ad30*/  UIADD3 UR23, UR20, 0x1c100, URZ ;  /* 0x0001c10014177890 */ /* 0x000fe2000fffe03f */
[----:B------:R0:W-:Y:S01]  /*1ad40*/  UTMALDG.3D [UR8], [UR14], desc[UR4] ;  /* 0x000004080e0075b4 */ /* 0x0001e20008011000 */
[----:B------:R-:W-:Y:S01]  /*1ad50*/  UIADD3 UR20, UR20, 0x1e100, URZ ;  /* 0x0001e10014147890 */ /* 0x000fe2000fffe03f */
[----:B0-----:R-:W-:Y:S01]  /*1ad60*/  UMOV UR8, UR21 ;  /* 0x0000001500087c82 */ /* 0x001fe20008000000 */
[----:B------:R-:W-:-:S02]  /*1ad70*/  UMOV UR10, UR29 ;  /* 0x0000001d000a7c82 */ /* 0x000fc40008000000 */
[----:B------:R0:W-:Y:S02]  /*1ad80*/  UTMALDG.3D [UR8], [UR6], desc[UR4] ;  /* 0x00000408060075b4 */ /* 0x0001e40008011000 */
[----:B0-----:R-:W-:Y:S01]  /*1ad90*/  UMOV UR8, UR22 ;  /* 0x0000001600087c82 */ /* 0x001fe20008000000 */
[----:B------:R-:W-:Y:S02]  /*1ada0*/  UMOV UR10, UR26 ;  /* 0x0000001a000a7c82 */ /* 0x000fe40008000000 */
[----:B------:R0:W-:Y:S02]  /*1adb0*/  UTMALDG.3D [UR8], [UR6], desc[UR4] ;  /* 0x00000408060075b4 */ /* 0x0001e40008011000 */
[----:B0-----:R-:W-:Y:S01]  /*1adc0*/  UMOV UR8, UR23 ;  /* 0x0000001700087c82 */ /* 0x001fe20008000000 */
[----:B------:R-:W-:Y:S02]  /*1add0*/  UMOV UR10, UR27 ;  /* 0x0000001b000a7c82 */ /* 0x000fe40008000000 */
[----:B------:R0:W-:Y:S02]  /*1ade0*/  UTMALDG.3D [UR8], [UR6], desc[UR4] ;  /* 0x00000408060075b4 */ /* 0x0001e40008011000 */
[----:B0-----:R-:W-:Y:S01]  /*1adf0*/  UMOV UR8, UR20 ;  /* 0x0000001400087c82 */ /* 0x001fe20008000000 */
[----:B------:R-:W-:-:S02]  /*1ae00*/  UMOV UR10, UR28 ;  /* 0x0000001c000a7c82 */ /* 0x000fc40008000000 */
[----:B------:R0:W-:Y:S02]  /*1ae10*/  UTMALDG.3D [UR8], [UR6], desc[UR4] ;  /* 0x00000408060075b4 */ /* 0x0001e40008011000 */
[----:B0-----:R-:W-:Y:S05]  /*1ae20*/  @P3 BRA `(.L_x_551) ;  /* 0xfffffff800d83947 */ /* 0x001fea000383ffff */
.L_x_547:
[----:B------:R-:W-:Y:S05]  /*1ae30*/  BSYNC B1 ;  /* 0x0000000000017941 */ /* 0x000fea0003800000 */
.L_x_546:
[----:B------:R-:W2:Y:S01]  /*1ae40*/  LDL.LU R13, [R1+0x200] ;  /* 0x00020000010d7983 */ /* 0x000ea20000300800 */
[----:B------:R-:W-:Y:S01]  /*1ae50*/  LOP3.LUT P1, RZ, R8, 0xff, RZ, 0xc0, !PT ;  /* 0x000000ff08ff7812 */ /* 0x000fe2000782c0ff */
[----:B------:R-:W-:Y:S02]  /*1ae60*/  ULDC.64 UR4, c[0x0][0x650] ;  /* 0x0001940000047ab9 */ /* 0x000fe40000000a00 */
[----:B------:R-:W3:Y:S01]  /*1ae70*/  LDL.LU R19, [R1+0x204] ;  /* 0x0002040001137983 */ /* 0x000ee20000300800 */
[----:B------:R-:W-:Y:S01]  /*1ae80*/  IADD3 R6, R6, UR18, RZ ;  /* 0x0000001206067c10 */ /* 0x000fe2000fffe0ff */
[----:B------:R-:W-:Y:S01]  /*1ae90*/  UISETP.GE.U32.AND UP0, UPT, UR18, 0x3, UPT ;  /* 0x000000031200788c */ /* 0x000fe2000bf06070 */
[----:B------:R-:W-:Y:S01]  /*1aea0*/  BSSY B1, `(.L_x_552) ;  /* 0x0000074000017945 */ /* 0x000fe20003800000 */
[----:B------:R-:W-:Y:S01]  /*1aeb0*/  IMAD.MOV.U32 R9, RZ, RZ, -0x1 ;  /* 0xffffffffff097424 */ /* 0x000fe200078e00ff */
[----:B------:R-:W-:Y:S02]  /*1aec0*/  PRMT R4, RZ, 0x7610, R4 ;  /* 0x00007610ff047816 */ /* 0x000fe40000000004 */
[----:B------:R-:W-:-:S02]  /*1aed0*/  PRMT R8, RZ, 0x7610, R8 ;  /* 0x00007610ff087816 */ /* 0x000fc40000000008 */
[----:B------:R-:W-:Y:S01]  /*1aee0*/  PLOP3.LUT P3, PT, PT, PT, UP0, 0x80, 0x0 ;  /* 0x000000000000781c */ /* 0x000fe20003f6f008 */
[----:B------:R-:W0:Y:S01]  /*1aef0*/  @P1 S2R R3, SR_CgaCtaId ;  /* 0x0000000000031919 */ /* 0x000e220000008800 */
[----:B------:R-:W-:-:S04]  /*1af00*/  @P1 MOV R2, 0x400 ;  /* 0x0000040000021802 */ /* 0x000fc80000000f00 */
[----:B0-----:R-:W-:-:S04]  /*1af10*/  @P1 LEA R2, R3, R2, 0x18 ;  /* 0x0000000203021211 */ /* 0x001fc800078ec0ff */
[----:B------:R0:W-:Y:S01]  /*1af20*/  @P1 SYNCS.ARRIVE.TRANS64.A1T0 RZ, [R2+URZ+0x48], RZ ;  /* 0x000048ff02ff19a7 */ /* 0x0001e2000810003f */
[----:B------:R-:W-:Y:S01]  /*1af30*/  ISETP.GT.U32.AND P1, PT, R6, 0x2, PT ;  /* 0x000000020600780c */ /* 0x000fe20003f24070 */
[----:B0-----:R-:W-:-:S05]  /*1af40*/  IMAD.U32 R2, RZ, RZ, UR18 ;  /* 0x00000012ff027e24 */ /* 0x001fca000f8e00ff */
[----:B------:R-:W-:Y:S01]  /*1af50*/  ISETP.LT.U32.AND P1, PT, R2, 0x3, P1 ;  /* 0x000000030200780c */ /* 0x000fe20000f21070 */
[----:B------:R-:W-:-:S04]  /*1af60*/  IMAD.WIDE.U32 R2, R6, -0x55555555, RZ ;  /* 0xaaaaaaab06027825 */ /* 0x000fc800078e00ff */
[----:B------:R-:W-:Y:S01]  /*1af70*/  IMAD.MOV.U32 R2, RZ, RZ, -0x1 ;  /* 0xffffffffff027424 */ /* 0x000fe200078e00ff */
[----:B------:R-:W-:Y:S02]  /*1af80*/  SHF.R.U32.HI R5, RZ, 0x1, R3 ;  /* 0x00000001ff057819 */ /* 0x000fe40000011603 */
[----:B------:R-:W-:-:S03]  /*1af90*/  SEL R3, RZ, 0x1, !P1 ;  /* 0x00000001ff037807 */ /* 0x000fc60004800000 */
[----:B------:R-:W-:Y:S01]  /*1afa0*/  IMAD R6, R5, -0x3, R6 ;  /* 0xfffffffd05067824 */ /* 0x000fe200078e0206 */
[----:B------:R-:W-:Y:S02]  /*1afb0*/  LOP3.LUT R0, R0, R3, RZ, 0x3c, !PT ;  /* 0x0000000300007212 */ /* 0x000fe400078e3cff */
[----:B------:R-:W-:Y:S02]  /*1afc0*/  MOV R3, 0xffffffff ;  /* 0xffffffff00037802 */ /* 0x000fe40000000f00 */
[----:B------:R-:W-:Y:S02]  /*1afd0*/  @P3 LOP3.LUT R0, R0, 0x1, R5, 0x78, !PT ;  /* 0x0000000100003812 */ /* 0x000fe400078e7805 */
[----:B---3--:R-:W-:-:S04]  /*1afe0*/  IADD3 R19, P1, R19, UR24, RZ ;  /* 0x0000001813137c10 */ /* 0x008fc8000ff3e0ff */
[----:B--2---:R-:W-:Y:S01]  /*1aff0*/  IADD3.X R13, R13, UR19, RZ, P1, !PT ;  /* 0x000000130d0d7c10 */ /* 0x004fe20008ffe4ff */
[----:B------:R0:W-:Y:S01]  /*1b000*/  STL [R1+0x204], R19 ;  /* 0x0002041301007387 */ /* 0x0001e20000100800 */
[----:B------:R-:W-:-:S03]  /*1b010*/  ISETP.GE.U32.AND P1, PT, R19, UR4, PT ;  /* 0x0000000413007c0c */ /* 0x000fc6000bf26070 */
[----:B------:R0:W-:Y:S01]  /*1b020*/  STL [R1+0x200], R13 ;  /* 0x0002000d01007387 */ /* 0x0001e20000100800 */
[----:B------:R-:W-:-:S13]  /*1b030*/  ISETP.GE.U32.AND.EX P1, PT, R13, UR5, PT, P1 ;  /* 0x000000050d007c0c */ /* 0x000fda000bf26110 */
[----:B0-----:R-:W-:Y:S05]  /*1b040*/  @P1 BRA `(.L_x_553) ;  /* 0x0000000400641947 */ /* 0x001fea0003800000 */
[----:B------:R-:W0:Y:S01]  /*1b050*/  S2R R7, SR_CTAID.X ;  /* 0x0000000000077919 */ /* 0x000e220000002500 */
[----:B------:R-:W-:Y:S01]  /*1b060*/  ULDC UR4, c[0x0][0x150] ;  /* 0x0000540000047ab9 */ /* 0x000fe20000000800 */
[----:B------:R-:W1:Y:S01]  /*1b070*/  LDC R4, c[0x0][0x144] ;  /* 0x00005100ff047b82 */ /* 0x000e620000000800 */
[----:B------:R-:W-:Y:S01]  /*1b080*/  UISETP.NE.AND UP0, UPT, UR46, URZ, UPT ;  /* 0x0000003f2e00728c */ /* 0x000fe2000bf05270 */
[----:B------:R-:W2:Y:S01]  /*1b090*/  S2R R5, SR_CTAID.Y ;  /* 0x0000000000057919 */ /* 0x000ea20000002600 */
[----:B------:R-:W-:-:S04]  /*1b0a0*/  ULDC UR7, c[0x0][0x630] ;  /* 0x00018c0000077ab9 */ /* 0x000fc80000000800 */
[----:B------:R-:W-:Y:S01]  /*1b0b0*/  PLOP3.LUT P1, PT, PT, PT, UP0, 0x80, 0x0 ;  /* 0x000000000000781c */ /* 0x000fe20003f2f008 */
[----:B------:R-:W3:Y:S01]  /*1b0c0*/  LDC R10, c[0x0][0x148] ;  /* 0x00005200ff0a7b82 */ /* 0x000ee20000000800 */
[----:B0-----:R-:W-:Y:S02]  /*1b0d0*/  I2FP.F32.U32 R2, R7 ;  /* 0x0000000700027245 */ /* 0x001fe40000201000 */
[----:B--2---:R-:W-:-:S03]  /*1b0e0*/  I2FP.F32.U32 R3, R5 ;  /* 0x0000000500037245 */ /* 0x004fc60000201000 */
[----:B------:R-:W-:Y:S01]  /*1b0f0*/  FMUL R2, R2, UR4 ;  /* 0x0000000402027c20 */ /* 0x000fe20008400000 */
[----:B------:R-:W-:Y:S02]  /*1b100*/  ULDC UR4, c[0x0][0x154] ;  /* 0x0000550000047ab9 */ /* 0x000fe40000000800 */
[----:B------:R-:W-:Y:S01]  /*1b110*/  FMUL R9, R3, UR4 ;  /* 0x0000000403097c20 */ /* 0x000fe20008400000 */
[----:B------:R-:W-:Y:S02]  /*1b120*/  ULDC.64 UR4, c[0x0][0x628] ;  /* 0x00018a0000047ab9 */ /* 0x000fe40000000a00 */
[----:B------:R-:W0:Y:S08]  /*1b130*/  F2I.U32.TRUNC.NTZ R2, R2 ;  /* 0x0000000200027305 */ /* 0x000e30000020f000 */
[----:B------:R-:W2:Y:S01]  /*1b140*/  F2I.U32.TRUNC.NTZ R9, R9 ;  /* 0x0000000900097305 */ /* 0x000ea2000020f000 */
[----:B0-----:R-:W-:-:S02]  /*1b150*/  IMAD.MOV R3, RZ, RZ, -R2 ;  /* 0x000000ffff037224 */ /* 0x001fc400078e0a02 */
[----:B------:R-:W-:Y:S02]  /*1b160*/  IMAD.MOV.U32 R2, RZ, RZ, R19 ;  /* 0x000000ffff027224 */ /* 0x000fe400078e0013 */
[----:B-1----:R-:W-:Y:S01]  /*1b170*/  IMAD R7, R4, R3, R7 ;  /* 0x0000000304077224 */ /* 0x002fe200078e0207 */
[----:B--2---:R-:W-:-:S05]  /*1b180*/  IADD3 R3, -R9, RZ, RZ ;  /* 0x000000ff09037210 */ /* 0x004fca0007ffe1ff */
[----:B---3--:R-:W-:Y:S01]  /*1b190*/  @P1 IMAD R7, R10, R3, R5 ;  /* 0x000000030a071224 */ /* 0x008fe200078e0205 */
[----:B------:R-:W-:Y:S01]  /*1b1a0*/  ISETP.NE.U32.AND P1, PT, RZ, UR4, PT ;  /* 0x00000004ff007c0c */ /* 0x000fe2000bf25070 */
[----:B------:R-:W-:-:S03]  /*1b1b0*/  IMAD.MOV.U32 R3, RZ, RZ, R13 ;  /* 0x000000ffff037224 */ /* 0x000fc600078e000d */
[----:B------:R-:W-:-:S13]  /*1b1c0*/  ISETP.NE.AND.EX P1, PT, RZ, UR5, PT, P1 ;  /* 0x00000005ff007c0c */ /* 0x000fda000bf25310 */
[----:B------:R-:W-:Y:S05]  /*1b1d0*/  @!P1 BRA `(.L_x_554) ;  /* 0x0000000000289947 */ /* 0x000fea0003800000 */
[----:B------:R-:W-:Y:S02]  /*1b1e0*/  ULDC UR6, c[0x0][0x634] ;  /* 0x00018d0000067ab9 */ /* 0x000fe40000000800 */
[----:B------:R-:W-:-:S04]  /*1b1f0*/  IADD3 R3, P1, R19, UR6, RZ ;  /* 0x0000000613037c10 */ /* 0x000fc8000ff3e0ff */
[----:B------:R-:W-:-:S05]  /*1b200*/  IADD3.X R9, RZ, R13, RZ, P1, !PT ;  /* 0x0000000dff097210 */ /* 0x000fca0000ffe4ff */
[----:B------:R-:W-:-:S04]  /*1b210*/  IMAD.WIDE.U32 R4, R9, UR4, RZ ;  /* 0x0000000409047c25 */ /* 0x000fc8000f8e00ff */
[----:B------:R-:W-:-:S04]  /*1b220*/  IMAD.WIDE.U32 R4, P1, R3, UR5, R4 ;  /* 0x0000000503047c25 */ /* 0x000fc8000f820004 */
[----:B------:R-:W-:-:S04]  /*1b230*/  IMAD.WIDE.U32 R2, R3, UR4, RZ ;  /* 0x0000000403027c25 */ /* 0x000fc8000f8e00ff */
[----:B------:R-:W-:Y:S01]  /*1b240*/  IMAD.MOV.U32 R2, RZ, RZ, R5 ;  /* 0x000000ffff027224 */ /* 0x000fe200078e0005 */
[----:B------:R-:W-:Y:S01]  /*1b250*/  IADD3 RZ, P3, R3, R4, RZ ;  /* 0x0000000403ff7210 */ /* 0x000fe20007f7e0ff */
[----:B------:R-:W-:-:S04]  /*1b260*/  IMAD.X R3, RZ, RZ, RZ, P1 ;  /* 0x000000ffff037224 */ /* 0x000fc800008e06ff */
[----:B------:R-:W-:-:S08]  /*1b270*/  IMAD.WIDE.U32.X R2, R9, UR5, R2, P3 ;  /* 0x0000000509027c25 */ /* 0x000fd000098e0402 */
.L_x_554:
[--C-:B------:R-:W-:Y:S01]  /*1b280*/  SHF.R.U64 R9, R2, UR7, R3.reuse ;  /* 0x0000000702097c19 */ /* 0x100fe20008001203 */
[----:B------:R-:W-:Y:S01]  /*1b290*/  ULDC.64 UR4, c[0x0][0x620] ;  /* 0x0001880000047ab9 */ /* 0x000fe20000000a00 */
[----:B------:R-:W-:Y:S01]  /*1b2a0*/  SHF.R.U32.HI R2, RZ, UR7, R3 ;  /* 0x00000007ff027c19 */ /* 0x000fe20008011603 */
[----:B------:R-:W-:Y:S01]  /*1b2b0*/  IMAD.MOV.U32 R3, RZ, RZ, R13 ;  /* 0x000000ffff037224 */ /* 0x000fe200078e000d */
[----:B------:R-:W-:Y:S01]  /*1b2c0*/  IADD3 R11, P1, RZ, -R9, RZ ;  /* 0x80000009ff0b7210 */ /* 0x000fe20007f3e0ff */
[----:B------:R-:W-:-:S03]  /*1b2d0*/  ULDC.64 UR6, c[0x0][0x640] ;  /* 0x0001900000067ab9 */ /* 0x000fc60000000a00 */
[----:B------:R-:W-:Y:S02]  /*1b2e0*/  IADD3.X R2, RZ, ~R2, RZ, P1, !PT ;  /* 0x80000002ff027210 */ /* 0x000fe40000ffe4ff */
[----:B------:R-:W-:-:S03]  /*1b2f0*/  ISETP.NE.U32.AND P1, PT, RZ, UR6, PT ;  /* 0x00000006ff007c0c */ /* 0x000fc6000bf25070 */
[----:B------:R-:W-:Y:S01]  /*1b300*/  IMAD R2, R2, UR4, RZ ;  /* 0x0000000402027c24 */ /* 0x000fe2000f8e02ff */
[----:B------:R-:W-:-:S03]  /*1b310*/  ISETP.NE.AND.EX P1, PT, RZ, UR7, PT, P1 ;  /* 0x00000007ff007c0c */ /* 0x000fc6000bf25310 */
[----:B------:R-:W-:Y:S02]  /*1b320*/  IMAD R5, R11, UR5, R2 ;  /* 0x000000050b057c24 */ /* 0x000fe4000f8e0202 */
[----:B------:R-:W-:-:S04]  /*1b330*/  IMAD.MOV.U32 R2, RZ, RZ, R19 ;  /* 0x000000ffff027224 */ /* 0x000fc800078e0013 */
[----:B------:R-:W-:Y:S01]  /*1b340*/  IMAD.WIDE.U32 R2, R11, UR4, R2 ;  /* 0x000000040b027c25 */ /* 0x000fe2000f8e0002 */
[----:B------:R-:W-:-:S04]  /*1b350*/  ULDC UR4, c[0x0][0x618] ;  /* 0x0001860000047ab9 */ /* 0x000fc80000000800 */
[----:B------:R-:W-:-:S04]  /*1b360*/  IADD3 R3, R3, R5, RZ ;  /* 0x0000000503037210 */ /* 0x000fc80007ffe0ff */
[--C-:B------:R-:W-:Y:S02]  /*1b370*/  SHF.R.U64 R10, R2, UR4, R3.reuse ;  /* 0x00000004020a7c19 */ /* 0x100fe40008001203 */
[----:B------:R-:W-:Y:S01]  /*1b380*/  SHF.R.U32.HI R3, RZ, UR4, R3 ;  /* 0x00000004ff037c19 */ /* 0x000fe20008011603 */
[----:B------:R-:W-:-:S03]  /*1b390*/  ULDC UR4, c[0x0][0x608] ;  /* 0x0001820000047ab9 */ /* 0x000fc60000000800 */
[--C-:B------:R-:W-:Y:S02]  /*1b3a0*/  SHF.R.U64 R12, R10, UR4, R3.reuse ;  /* 0x000000040a0c7c19 */ /* 0x100fe40008001203 */
[----:B------:R-:W-:Y:S01]  /*1b3b0*/  SHF.R.U32.HI R3, RZ, UR4, R3 ;  /* 0x00000004ff037c19 */ /* 0x000fe20008011603 */
[----:B------:R-:W-:-:S03]  /*1b3c0*/  ULDC UR4, c[0x0][0x658] ;  /* 0x0001960000047ab9 */ /* 0x000fc60000000800 */
[--C-:B------:R-:W-:Y:S02]  /*1b3d0*/  SHF.R.U64 R11, R12, UR4, R3.reuse ;  /* 0x000000040c0b7c19 */ /* 0x100fe40008001203 */
[----:B------:R-:W-:-:S03]  /*1b3e0*/  SHF.R.U32.HI R13, RZ, UR4, R3 ;  /* 0x00000004ff0d7c19 */ /* 0x000fc60008011603 */
[----:B------:R-:W-:Y:S02]  /*1b3f0*/  IMAD.MOV.U32 R2, RZ, RZ, R11 ;  /* 0x000000ffff027224 */ /* 0x000fe400078e000b */
[----:B------:R-:W-:Y:S01]  /*1b400*/  IMAD.MOV.U32 R3, RZ, RZ, R13 ;  /* 0x000000ffff037224 */ /* 0x000fe200078e000d */
[----:B------:R-:W-:Y:S06]  /*1b410*/  @!P1 BRA `(.L_x_555) ;  /* 0x0000000000289947 */ /* 0x000fec0003800000 */
        /* <DEDUP_REMOVED lines=10> */
.L_x_555:
[----:B------:R-:W-:Y:S01]  /*1b4c0*/  ULDC UR4, c[0x0][0x648] ;  /* 0x0001920000047ab9 */ /* 0x000fe20000000800 */
[----:B------:R-:W-:Y:S01]  /*1b4d0*/  LOP3.LUT R12, R12, UR17, RZ, 0xc0, !PT ;  /* 0x000000110c0c7c12 */ /* 0x000fe2000f8ec0ff */
[----:B------:R-:W-:Y:S01]  /*1b4e0*/  UISETP.NE.AND UP0, UPT, UR46, URZ, UPT ;  /* 0x0000003f2e00728c */ /* 0x000fe2000bf05270 */
[----:B------:R-:W-:Y:S01]  /*1b4f0*/  SHF.R.U64 R3, R2, UR4, R3 ;  /* 0x0000000402037c19 */ /* 0x000fe20008001203 */
[----:B------:R-:W-:Y:S01]  /*1b500*/  ULDC UR4, c[0x0][0x638] ;  /* 0x00018e0000047ab9 */ /* 0x000fe20000000800 */
[----:B------:R-:W-:Y:S02]  /*1b510*/  IMAD.MOV.U32 R4, RZ, RZ, 0x1 ;  /* 0x00000001ff047424 */ /* 0x000fe400078e00ff */
[C---:B------:R-:W-:Y:S01]  /*1b520*/  IADD3 R2, -R3.reuse, RZ, RZ ;  /* 0x000000ff03027210 */ /* 0x040fe20007ffe1ff */
[----:B------:R-:W-:Y:S01]  /*1b530*/  IMAD R12, R3, UR16, R12 ;  /* 0x00000010030c7c24 */ /* 0x000fe2000f8e020c */
[----:B------:R-:W-:Y:S02]  /*1b540*/  PLOP3.LUT P1, PT, PT, PT, UP0, 0x40, 0x0 ;  /* 0x000000000000781c */ /* 0x000fe40003f2e808 */
[----:B------:R-:W-:Y:S01]  /*1b550*/  PLOP3.LUT P3, PT, PT, PT, UP0, 0x40, 0x0 ;  /* 0x000000000000781c */ /* 0x000fe20003f6e808 */
[----:B------:R-:W-:Y:S01]  /*1b560*/  IMAD R11, R2, UR4, R11 ;  /* 0x00000004020b7c24 */ /* 0x000fe2000f8e020b */
[----:B------:R-:W-:Y:S01]  /*1b570*/  ULDC UR4, c[0x0][0x610] ;  /* 0x0001840000047ab9 */ /* 0x000fe20000000800 */
[----:B------:R-:W-:Y:S01]  /*1b580*/  LOP3.LUT R2, R10, UR13, RZ, 0xc0, !PT ;  /* 0x0000000d0a027c12 */ /* 0x000fe2000f8ec0ff */
[----:B------:R-:W-:Y:S01]  /*1b590*/  IMAD R7, R12, UR4, R7 ;  /* 0x000000040c077c24 */ /* 0x000fe2000f8e0207 */
[----:B------:R-:W-:-:S03]  /*1b5a0*/  ULDC UR4, c[0x0][0x600] ;  /* 0x0001800000047ab9 */ /* 0x000fc60000000800 */
[----:B------:R-:W-:-:S05]  /*1b5b0*/  IMAD R2, R11, UR4, R2 ;  /* 0x000000040b027c24 */ /* 0x000fca000f8e0202 */
[----:B------:R-:W-:Y:S02]  /*1b5c0*/  SEL R3, R2, R7, P1 ;  /* 0x0000000702037207 */ /* 0x000fe40000800000 */
[----:B------:R-:W-:-:S07]  /*1b5d0*/  SEL R2, R7, R2, P3 ;  /* 0x0000000207027207 */ /* 0x000fce0001800000 */
.L_x_553:
[----:B------:R-:W-:Y:S05]  /*1b5e0*/  BSYNC B1 ;  /* 0x0000000000017941 */ /* 0x000fea0003800000 */
.L_x_552:
[----:B------:R-:W-:-:S13]  /*1b5f0*/  LOP3.LUT P1, RZ, R4, 0xff, RZ, 0xc0, !PT ;  /* 0x000000ff04ff7812 */ /* 0x000fda000782c0ff */
[----:B------:R-:W-:Y:S05]  /*1b600*/  @P1 BRA `(.L_x_556) ;  /* 0xfffffff000901947 */ /* 0x000fea000383ffff */
[----:B------:R-:W-:Y:S05]  /*1b610*/  BSYNC B0 ;  /* 0x0000000000007941 */ /* 0x000fea0003800000 */
.L_x_544:
[----:B------:R-:W-:-:S03]  /*1b620*/  UMOV UR4, 0xffffffff ;  /* 0xffffffff00047882 */ /* 0x000fc60000000000 */
[----:B------:R-:W-:Y:S05]  /*1b630*/  BRA.DIV UR4, `(.L_x_557) ;  /* 0x0000000204f87947 */ /* 0x000fea000b800000 */
[----:B------:R-:W-:-:S13]  /*1b640*/  ELECT P6, URZ, PT ;  /* 0x00000000003f782f */ /* 0x000fda00038c0000 */
.L_x_570:
[----:B------:R-:W-:Y:S04]  /*1b650*/  BSSY B0, `(.L_x_558) ;  /* 0x0000023000007945 */ /* 0x000fe80003800000 */
[----:B------:R-:W-:Y:S05]  /*1b660*/  @!P6 BRA `(.L_x_559) ;  /* 0x000000000084e947 */ /* 0x000fea0003800000 */
[----:B------:R-:W-:-:S04]  /*1b670*/  ULOP3.LUT UR4, UR40, 0x2, URZ, 0xfc, !UPT ;  /* 0x0000000228047892 */ /* 0x000fc8000f8efc3f */
[----:B------:R-:W-:-:S06]  /*1b680*/  UISETP.NE.AND UP0, UPT, UR4, 0x3, UPT ;  /* 0x000000030400788c */ /* 0x000fcc000bf05270 */
[----:B------:R-:W-:-:S13]  /*1b690*/  PLOP3.LUT P0, PT, PT, PT, UP0, 0x80, 0x0 ;  /* 0x000000000000781c */ /* 0x000fda0003f0f008 */
[----:B------:R-:W-:Y:S05]  /*1b6a0*/  @!P0 BRA `(.L_x_560) ;  /* 0x0000000000048947 */ /* 0x000fea0003800000 */
[----:B------:R-:W-:Y:S01]  /*1b6b0*/  BPT.TRAP 0x1 ;  /* 0x000000040000795c */ /* 0x000fe20000300000 */
.L_x_560:
[----:B------:R-:W0:Y:S01]  /*1b6c0*/  S2R R3, SR_CgaCtaId ;  /* 0x0000000000037919 */ /* 0x000e220000008800 */
[----:B------:R-:W-:-:S04]  /*1b6d0*/  MOV R2, 0x400 ;  /* 0x0000040000027802 */ /* 0x000fc80000000f00 */
[----:B0-----:R-:W-:Y:S02]  /*1b6e0*/  LEA R3, R3, R2, 0x18 ;  /* 0x0000000203037211 */ /* 0x001fe400078ec0ff */
[----:B------:R-:W-:-:S03]  /*1b6f0*/  SHF.L.U32 R2, R0, 0x1f, RZ ;  /* 0x0000001f00027819 */ /* 0x000fc600000006ff */
[----:B------:R-:W-:-:S05]  /*1b700*/  VIADD R3, R3, 0x18 ;  /* 0x0000001803037836 */ /* 0x000fca0000000000 */
[----:B------:R-:W-:-:S04]  /*1b710*/  LEA R5, R6, R3, 0x3 ;  /* 0x0000000306057211 */ /* 0x000fc800078e18ff */
[----:B------:R-:W0:Y:S02]  /*1b720*/  SYNCS.PHASECHK.TRANS64.TRYWAIT P0, [R5+URZ], R2 ;  /* 0x00000002050075a7 */ /* 0x000e24000800017f */
[----:B0-----:R-:W-:Y:S05]  /*1b730*/  @!P0 BRA `(.L_x_561) ;  /* 0x0000000000d88947 */ /* 0x001fea0003800000 */
.L_x_571:
[----:B------:R-:W-:-:S05]  /*1b740*/  VIADD R6, R6, 0x1 ;  /* 0x0000000106067836 */ /* 0x000fca0000000000 */
[----:B------:R-:W-:-:S04]  /*1b750*/  ISETP.NE.AND P0, PT, R6, 0x3, PT ;  /* 0x000000030600780c */ /* 0x000fc80003f05270 */
[----:B0-----:R-:W-:Y:S02]  /*1b760*/  SEL R5, RZ, 0x1, P0 ;  /* 0x00000001ff057807 */ /* 0x001fe40000000000 */
[----:B------:R-:W-:Y:S02]  /*1b770*/  SEL R6, R6, RZ, P0 ;  /* 0x000000ff06067207 */ /* 0x000fe40000000000 */
[----:B------:R-:W-:-:S03]  /*1b780*/  LOP3.LUT R5, R0, R5, RZ, 0x3c, !PT ;  /* 0x0000000500057212 */ /* 0x000fc600078e3cff */
[----:B------:R-:W-:Y:S01]  /*1b790*/  IMAD R7, R6, 0x8, R3 ;  /* 0x0000000806077824 */ /* 0x000fe200078e0203 */
[----:B------:R-:W-:-:S04]  /*1b7a0*/  SHF.L.U32 R0, R5, 0x1f, RZ ;  /* 0x0000001f05007819 */ /* 0x000fc800000006ff */
[----:B------:R-:W0:Y:S02]  /*1b7b0*/  SYNCS.PHASECHK.TRANS64.TRYWAIT P0, [R7+URZ], R0 ;  /* 0x00000000070075a7 */ /* 0x000e24000800017f */
[----:B0-----:R-:W-:Y:S05]  /*1b7c0*/  @!P0 BRA `(.L_x_562) ;  /* 0x0000000000c88947 */ /* 0x001fea0003800000 */
.L_x_572:
[----:B0-----:R-:W-:-:S04]  /*1b7d0*/  IADD3 R0, R6, 0x1, RZ ;  /* 0x0000000106007810 */ /* 0x001fc80007ffe0ff */
[----:B------:R-:W-:-:S04]  /*1b7e0*/  ISETP.NE.AND P0, PT, R0, 0x3, PT ;  /* 0x000000030000780c */ /* 0x000fc80003f05270 */
[----:B------:R-:W-:Y:S02]  /*1b7f0*/  SEL R2, RZ, 0x1, P0 ;  /* 0x00000001ff027807 */ /* 0x000fe40000000000 */
[----:B------:R-:W-:Y:S02]  /*1b800*/  SEL R0, R0, RZ, P0 ;  /* 0x000000ff00007207 */ /* 0x000fe40000000000 */
[----:B------:R-:W-:-:S03]  /*1b810*/  LOP3.LUT R2, R5, R2, RZ, 0x3c, !PT ;  /* 0x0000000205027212 */ /* 0x000fc600078e3cff */
[----:B------:R-:W-:Y:S01]  /*1b820*/  IMAD R3, R0, 0x8, R3 ;  /* 0x0000000800037824 */ /* 0x000fe200078e0203 */
[----:B------:R-:W-:-:S07]  /*1b830*/  SHF.L.U32 R0, R2, 0x1f, RZ ;  /* 0x0000001f02007819 */ /* 0x000fce00000006ff */
.L_x_563:
[----:B0-----:R0:W1:Y:S02]  /*1b840*/  SYNCS.PHASECHK.TRANS64.TRYWAIT P0, [R3+URZ], R0 ;  /* 0x00000000030075a7 */ /* 0x001064000800017f */
[----:B-1----:R-:W-:Y:S05]  /*1b850*/  @!P0 NANOSLEEP.SYNCS 0x989680 ;  /* 0x009896800000895d */ /* 0x002fea0003900000 */
[----:B------:R-:W1:Y:S02]  /*1b860*/  @!P0 SYNCS.PHASECHK.TRANS64 P0, [R3+URZ], R0 ;  /* 0x00000000030085a7 */ /* 0x000e64000800007f */
[----:B-1----:R-:W-:Y:S05]  /*1b870*/  @!P0 BRA `(.L_x_563) ;  /* 0xfffffffc00f08947 */ /* 0x002fea000383ffff */
.L_x_559:
[----:B------:R-:W-:Y:S05]  /*1b880*/  BSYNC B0 ;  /* 0x0000000000007941 */ /* 0x000fea0003800000 */
.L_x_558:
[----:B------:R-:W-:Y:S05]  /*1b890*/  EXIT ;  /* 0x000000000000794d */ /* 0x000fea0003800000 */
.L_x_17:
[----:B-1----:R1:W4:Y:S02]  /*1b8a0*/  SYNCS.PHASECHK.TRANS64.TRYWAIT P1, [R3+URZ], R0 ;  /* 0x00000000030075a7 */ /* 0x002324000802017f */
[----:B----4-:R-:W-:Y:S05]  /*1b8b0*/  @!P1 NANOSLEEP.SYNCS 0x989680 ;  /* 0x009896800000995d */ /* 0x010fea0003900000 */
[----:B------:R-:W4:Y:S02]  /*1b8c0*/  @!P1 SYNCS.PHASECHK.TRANS64 P1, [R3+URZ], R0 ;  /* 0x00000000030095a7 */ /* 0x000f24000802007f */
[----:B----4-:R-:W-:Y:S05]  /*1b8d0*/  @!P1 BRA `(.L_x_17) ;  /* 0xfffffffc00f09947 */ /* 0x010fea000383ffff */
[----:B------:R-:W-:Y:S05]  /*1b8e0*/  BRA `(.L_x_16) ;  /* 0xfffffe5800c47947 */ /* 0x000fea000383ffff */
.L_x_22:
[----:B-1----:R-:W-:-:S04]  /*1b8f0*/  IMAD.U32 R5, RZ, RZ, UR8 ;  /* 0x00000008ff057e24 */ /* 0x002fc8000f8e00ff */
[----:B------:R1:W2:Y:S03]  /*1b900*/  SYNCS.PHASECHK.TRANS64.TRYWAIT P1, [R5+URZ], R4 ;  /* 0x00000004050075a7 */ /* 0x0002a6000802017f */
[----:B--2---:R-:W-:Y:S05]  /*1b910*/  @!P1 NANOSLEEP.SYNCS 0x989680 ;  /* 0x009896800000995d */ /* 0x004fea0003900000 */
[----:B------:R-:W2:Y:S02]  /*1b920*/  @!P1 SYNCS.PHASECHK.TRANS64 P1, [R5+URZ], R4 ;  /* 0x00000004050095a7 */ /* 0x000ea4000802007f */
[----:B--2---:R-:W-:Y:S05]  /*1b930*/  @!P1 BRA `(.L_x_22) ;  /* 0xfffffffc00ec9947 */ /* 0x004fea000383ffff */
[----:B------:R-:W-:Y:S05]  /*1b940*/  BRA `(.L_x_21) ;  /* 0xfffffe9000387947 */ /* 0x000fea000383ffff */
.L_x_545:
[----:B------:R-:W-:Y:S01]  /*1b950*/  BSSY B1, `(.L_x_564) ;  /* 0x0000006000017945 */ /* 0x000fe20003800000 */
[----:B------:R-:W-:-:S07]  /*1b960*/  MOV R15, 0xffffffff ;  /* 0xffffffff000f7802 */ /* 0x000fce0000000f00 */
[----:B------:R-:W-:Y:S05]  /*1b970*/  WARPSYNC.COLLECTIVE R15, `(.L_x_565) ;  /* 0x000000000f0c7348 */ /* 0x000fea0003c00000 */
[----:B------:R-:W-:Y:S02]  /*1b980*/  ELECT P6, UR62, PT ;  /* 0x00000000003e782f */ /* 0x000fe400038c0000 */
[----:B------:R-:W-:Y:S01]  /*1b990*/  MOV R14, UR62 ;  /* 0x0000003e000e7c02 */ /* 0x000fe20008000f00 */
[----:B------:R-:W-:Y:S10]  /*1b9a0*/  ENDCOLLECTIVE ;  /* 0x000000000000791b */ /* 0x000ff40003800000 */
.L_x_565:
[----:B------:R-:W-:Y:S05]  /*1b9b0*/  BSYNC B1 ;  /* 0x0000000000017941 */ /* 0x000fea0003800000 */
.L_x_564:
[----:B------:R-:W-:Y:S05]  /*1b9c0*/  BRA `(.L_x_566) ;  /* 0xffffffec00ac7947 */ /* 0x000fea000383ffff */
.L_x_548:
[----:B0-----:R0:W1:Y:S02]  /*1b9d0*/  SYNCS.PHASECHK.TRANS64.TRYWAIT P1, [R7+URZ+0x18], R20 ;  /* 0x00001814070075a7 */ /* 0x001064000802017f */
[----:B-1----:R-:W-:Y:S05]  /*1b9e0*/  @!P1 NANOSLEEP.SYNCS 0x989680 ;  /* 0x009896800000995d */ /* 0x002fea0003900000 */
[----:B------:R-:W1:Y:S02]  /*1b9f0*/  @!P1 SYNCS.PHASECHK.TRANS64 P1, [R7+URZ+0x18], R20 ;  /* 0x00001814070095a7 */ /* 0x000e64000802007f */
[----:B-1----:R-:W-:Y:S05]  /*1ba00*/  @!P1 BRA `(.L_x_548) ;  /* 0xfffffffc00f09947 */ /* 0x002fea000383ffff */
[----:B------:R-:W-:Y:S05]  /*1ba10*/  BRA `(.L_x_567) ;  /* 0xffffffec00f87947 */ /* 0x000fea000383ffff */
.L_x_557:
[----:B------:R-:W-:Y:S01]  /*1ba20*/  BSSY B0, `(.L_x_568) ;  /* 0x0000006000007945 */ /* 0x000fe20003800000 */
[----:B------:R-:W-:-:S07]  /*1ba30*/  IMAD.MOV.U32 R15, RZ, RZ, -0x1 ;  /* 0xffffffffff0f7424 */ /* 0x000fce00078e00ff */
[----:B------:R-:W-:Y:S05]  /*1ba40*/  WARPSYNC.COLLECTIVE R15, `(.L_x_569) ;  /* 0x000000000f0c7348 */ /* 0x000fea0003c00000 */
[----:B------:R-:W-:Y:S02]  /*1ba50*/  ELECT P6, UR62, PT ;  /* 0x00000000003e782f */ /* 0x000fe400038c0000 */
[----:B------:R-:W-:Y:S01]  /*1ba60*/  MOV R14, UR62 ;  /* 0x0000003e000e7c02 */ /* 0x000fe20008000f00 */
[----:B------:R-:W-:Y:S10]  /*1ba70*/  ENDCOLLECTIVE ;  /* 0x000000000000791b */ /* 0x000ff40003800000 */
.L_x_569:
[----:B------:R-:W-:Y:S05]  /*1ba80*/  BSYNC B0 ;  /* 0x0000000000007941 */ /* 0x000fea0003800000 */
.L_x_568:
[----:B------:R-:W-:Y:S05]  /*1ba90*/  BRA `(.L_x_570) ;  /* 0xfffffff800ec7947 */ /* 0x000fea000383ffff */
.L_x_561:
[----:B0-----:R0:W1:Y:S02]  /*1baa0*/  SYNCS.PHASECHK.TRANS64.TRYWAIT P0, [R5+URZ], R2 ;  /* 0x00000002050075a7 */ /* 0x001064000800017f */
[----:B-1----:R-:W-:Y:S05]  /*1bab0*/  @!P0 NANOSLEEP.SYNCS 0x989680 ;  /* 0x009896800000895d */ /* 0x002fea0003900000 */
[----:B------:R-:W1:Y:S02]  /*1bac0*/  @!P0 SYNCS.PHASECHK.TRANS64 P0, [R5+URZ], R2 ;  /* 0x00000002050085a7 */ /* 0x000e64000800007f */
[----:B-1----:R-:W-:Y:S05]  /*1bad0*/  @!P0 BRA `(.L_x_561) ;  /* 0xfffffffc00f08947 */ /* 0x002fea000383ffff */
[----:B------:R-:W-:Y:S05]  /*1bae0*/  BRA `(.L_x_571) ;  /* 0xfffffffc00147947 */ /* 0x000fea000383ffff */
.L_x_562:
[----:B0-----:R0:W1:Y:S02]  /*1baf0*/  SYNCS.PHASECHK.TRANS64.TRYWAIT P0, [R7+URZ], R0 ;  /* 0x00000000070075a7 */ /* 0x001064000800017f */
[----:B-1----:R-:W-:Y:S05]  /*1bb00*/  @!P0 NANOSLEEP.SYNCS 0x989680 ;  /* 0x009896800000895d */ /* 0x002fea0003900000 */
[----:B------:R-:W1:Y:S02]  /*1bb10*/  @!P0 SYNCS.PHASECHK.TRANS64 P0, [R7+URZ], R0 ;  /* 0x00000000070085a7 */ /* 0x000e64000800007f */
[----:B-1----:R-:W-:Y:S05]  /*1bb20*/  @!P0 BRA `(.L_x_562) ;  /* 0xfffffffc00f08947 */ /* 0x002fea000383ffff */
[----:B------:R-:W-:Y:S05]  /*1bb30*/  BRA `(.L_x_572) ;  /* 0xfffffffc00247947 */ /* 0x000fea000383ffff */
.L_x_573:
[----:B------:R-:W-:-:S00]  /*1bb40*/  BRA `(.L_x_573) ;  /* 0xfffffffc00fc7947 */ /* 0x000fc0000383ffff */
[----:B------:R-:W-:-:S00]  /*1bb50*/  NOP ;  /* 0x0000000000007918 */ /* 0x000fc00000000000 */
        /* <DEDUP_REMOVED lines=10> */
.L_x_574:


//--------------------- .nv.global.init           --------------------------
	.section	.nv.global.init,"aw",@progbits
.nv.global.init:
	.type		$str$22,@object
	.size		$str$22,($str$23 - $str$22)
$str$22:
        /*0000*/ 	.byte	0x6b, 0x5f, 0x74, 0x69, 0x6c, 0x65, 0x5f, 0x63, 0x6f, 0x75, 0x6e, 0x74, 0x20, 0x3e, 0x3d, 0x20
        /*0010*/ 	.byte	0x31, 0x00
	.type		$str$23,@object
	.size		$str$23,(__unnamed_1 - $str$23)
$str$23:
        /*0012*/ 	.byte	0x2f, 0x74, 0x6d, 0x70, 0x2f, 0x63, 0x75, 0x74, 0x6c, 0x61, 0x73, 0x73, 0x5f, 0x73, 0x77, 0x65
        /*0022*/ 	.byte	0x65, 0x70, 0x5f, 0x73, 0x72, 0x63, 0x2f, 0x69, 0x6e, 0x63, 0x6c, 0x75, 0x64, 0x65, 0x2f, 0x63
        /*0032*/ 	.byte	0x75, 0x74, 0x6c, 0x61, 0x73, 0x73, 0x2f, 0x67, 0x65, 0x6d, 0x6d, 0x2f, 0x63, 0x6f, 0x6c, 0x6c
        /*0042*/ 	.byte	0x65, 0x63, 0x74, 0x69, 0x76, 0x65, 0x2f, 0x73, 0x6d, 0x39, 0x30, 0x5f, 0x6d, 0x6d, 0x61, 0x5f
        /*0052*/ 	.byte	0x74, 0x6d, 0x61, 0x5f, 0x67, 0x6d, 0x6d, 0x61, 0x5f, 0x73, 0x73, 0x5f, 0x77, 0x61, 0x72, 0x70
        /*0062*/ 	.byte	0x73, 0x70, 0x65, 0x63, 0x69, 0x61, 0x6c, 0x69, 0x7a, 0x65, 0x64, 0x2e, 0x68, 0x70, 0x70, 0x00
	.type		__unnamed_1,@object
	.size		__unnamed_1,(.L_0 - __unnamed_1)
__unnamed_1:
        /* <DEDUP_REMOVED lines=181> */
.L_0:


//--------------------- .nv.shared._ZN7cutlass13device_kernelINS_4gemm6kernel13GemmUniversalIN4cute5tupleIJiiiiEEENS1_10collective13CollectiveMmaINS1_34MainloopSm90TmaGmmaWarpSpecializedILi3ENS5_IJNS4_1CILi1EEESB_SB_EEENS1_35KernelTmaWarpSpecializedCooperativeEEENS5_IJNSA_ILi256EEESF_NSA_ILi64EEEEEENS_6half_tENS5_IJSB_llEEESI_SJ_NS4_8TiledMMAINS4_8MMA_AtomIJNS4_4SM904GMMA26MMA_64x256x16_F32F16F16_SSILNSN_5MajorE1ELSP_1ELNSN_7ScaleInE1ELSQ_1EEEEEENS4_6LayoutINS5_IJNSA_ILi2EEESB_SB_EEENS5_IJSB_NSA_ILi0EEESW_EEEEENS5_IJNS4_10UnderscoreESZ_SZ_EEEEENS4_13SM90_TMA_LOADENS4_14ComposedLayoutINS4_7SwizzleILi3ELi4ELi3EEENS4_18smem_ptr_flag_bitsILi16EEENST_INS5_IJSG_NSA_ILi8EEEEEENS5_IJSB_SG_EEEEEEEvNS4_8identityES12_S1C_vS1D_EENS_8epilogue10collective6detail29Sm90TmaWarpSpecializedAdapterINS1G_15DefaultEpilogueISI_NS5_IJlSB_lEEES1K_NS1F_6thread17LinearCombinationISI_Li1EffLNS1L_9ScaleType4KindE0ELNS_15FloatRoundStyleE2ESI_EENS1_15EpilogueDefaultEEEEEvvEEEEvNT_6ParamsE --------------------------
	.section	.nv.shared._ZN7cutlass13device_kernelINS_4gemm6kernel13GemmUniversalIN4cute5tupleIJiiiiEEENS1_10collective13CollectiveMmaINS1_34MainloopSm90TmaGmmaWarpSpecializedILi3ENS5_IJNS4_1CILi1EEESB_SB_EEENS1_35KernelTmaWarpSpecializedCooperativeEEENS5_IJNSA_ILi256EEESF_NSA_ILi64EEEEEENS_6half_tENS5_IJSB_llEEESI_SJ_NS4_8TiledMMAINS4_8MMA_AtomIJNS4_4SM904GMMA26MMA_64x256x16_F32F16F16_SSILNSN_5MajorE1ELSP_1ELNSN_7ScaleInE1ELSQ_1EEEEEENS4_6LayoutINS5_IJNSA_ILi2EEESB_SB_EEENS5_IJSB_NSA_ILi0EEESW_EEEEENS5_IJNS4_10UnderscoreESZ_SZ_EEEEENS4_13SM90_TMA_LOADENS4_14ComposedLayoutINS4_7SwizzleILi3ELi4ELi3EEENS4_18smem_ptr_flag_bitsILi16EEENST_INS5_IJSG_NSA_ILi8EEEEEENS5_IJSB_SG_EEEEEEEvNS4_8identityES12_S1C_vS1D_EENS_8epilogue10collective6detail29Sm90TmaWarpSpecializedAdapterINS1G_15DefaultEpilogueISI_NS5_IJlSB_lEEES1K_NS1F_6thread17LinearCombinationISI_Li1EffLNS1L_9ScaleType4KindE0ELNS_15FloatRoundStyleE2ESI_EENS1_15EpilogueDefaultEEEEEvvEEEEvNT_6ParamsE,"aw",@nobits
	.sectionflags	@""
	.align	16
	.zero		1024


//--------------------- .nv.shared.reserved.0     --------------------------
	.section	.nv.shared.reserved.0,"aw",@nobits
	.weak		__nv_reservedSMEM_offset_0_alias
	.size		__nv_reservedSMEM_offset_0_alias, 0, 0
	.other		__nv_reservedSMEM_offset_0_alias,@"STO_CUDA_RESERVED_SHARED STV_DEFAULT"
__nv_reservedSMEM_offset_0_alias:
	.zero		0


//--------------------- .nv.global                --------------------------
	.section	.nv.global,"aw",@nobits
.nv.global:
	.type		_ZN40_INTERNAL_2da3eb85_4_k_cu_7770a49e_148874cute1_E,@object
	.size		_ZN40_INTERNAL_2da3eb85_4_k_cu_7770a49e_148874cute1_E,(_ZN40_INTERNAL_2da3eb85_4_k_cu_7770a49e_148874cuda3std3__45__cpo6cbeginE - _ZN40_INTERNAL_2da3eb85_4_k_cu_7770a49e_148874cute1_E)
_ZN40_INTERNAL_2da3eb85_4_k_cu_7770a49e_148874cute1_E:
	.zero		1
	.type		_ZN40_INTERNAL_2da3eb85_4_k_cu_7770a49e_148874cuda3std3__45__cpo6cbeginE,@object
	.size		_ZN40_INTERNAL_2da3eb85_4_k_cu_7770a49e_148874cuda3std3__45__cpo6cbeginE,(_ZN40_INTERNAL_2da3eb85_4_k_cu_7770a49e_148874cuda3std3__48in_placeE - _ZN40_INTERNAL_2da3eb85_4_k_cu_7770a49e_148874cuda3std3__45__cpo6cbeginE)
_ZN40_INTERNAL_2da3eb85_4_k_cu_7770a49e_148874cuda3std3__45__cpo6cbeginE:
	.zero		1
	.type		_ZN40_INTERNAL_2da3eb85_4_k_cu_7770a49e_148874cuda3std3__48in_placeE,@object
	.size		_ZN40_INTERNAL_2da3eb85_4_k_cu_7770a49e_148874cuda3std3__48in_placeE,(_ZN40_INTERNAL_2da3eb85_4_k_cu_7770a49e_148874cuda3std6ranges3__45__cpo9iter_moveE - _ZN40_INTERNAL_2da3eb85_4_k_cu_7770a49e_148874cuda3std3__48in_placeE)
_ZN40_INTERNAL_2da3eb85_4_k_cu_7770a49e_148874cuda3std3__48in_placeE:
	.zero		1
	.type		_ZN40_INTERNAL_2da3eb85_4_k_cu_7770a49e_148874cuda3std6ranges3__45__cpo9iter_moveE,@object
	.size		_ZN40_INTERNAL_2da3eb85_4_k_cu_7770a49e_148874cuda3std6ranges3__45__cpo9iter_moveE,(_ZN40_INTERNAL_2da3eb85_4_k_cu_7770a49e_148874cuda3std3__45__cpo5beginE - _ZN40_INTERNAL_2da3eb85_4_k_cu_7770a49e_148874cuda3std6ranges3__45__cpo9iter_moveE)
_ZN40_INTERNAL_2da3eb85_4_k_cu_7770a49e_148874cuda3std6ranges3__45__cpo9iter_moveE:
	.zero		1
	.type		_ZN40_INTERNAL_2da3eb85_4_k_cu_7770a49e_148874cuda3std3__45__cpo5beginE,@object
	.size		_ZN40_INTERNAL_2da3eb85_4_k_cu_7770a49e_148874cuda3std3__45__cpo5beginE,(_ZN40_INTERNAL_2da3eb85_4_k_cu_7770a49e_148874cuda3std3__442_GLOBAL__N__2da3eb85_4_k_cu_7770a49e_148876ignoreE - _ZN40_INTERNAL_2da3eb85_4_k_cu_7770a49e_148874cuda3std3__45__cpo5beginE)
_ZN40_INTERNAL_2da3eb85_4_k_cu_7770a49e_148874cuda3std3__45__cpo5beginE:
	.zero		1
	.type		_ZN40_INTERNAL_2da3eb85_4_k_cu_7770a49e_148874cuda3std3__442_GLOBAL__N__2da3eb85_4_k_cu_7770a49e_148876ignoreE,@object
	.size		_ZN40_INTERNAL_2da3eb85_4_k_cu_7770a49e_148874cuda3std3__442_GLOBAL__N__2da3eb85_4_k_cu_7770a49e_148876ignoreE,(_ZN40_INTERNAL_2da3eb85_4_k_cu_7770a49e_148874cute7productE - _ZN40_INTERNAL_2da3eb85_4_k_cu_7770a49e_148874cuda3std3__442_GLOBAL__N__2da3eb85_4_k_cu_7770a49e_148876ignoreE)
_ZN40_INTERNAL_2da3eb85_4_k_cu_7770a49e_148874cuda3std3__442_GLOBAL__N__2da3eb85_4_k_cu_7770a49e_148876ignoreE:
	.zero		1
	.type		_ZN40_INTERNAL_2da3eb85_4_k_cu_7770a49e_148874cute7productE,@object
	.size		_ZN40_INTERNAL_2da3eb85_4_k_cu_7770a49e_148874cute7productE,(_ZN40_INTERNAL_2da3eb85_4_k_cu_7770a49e_148874cuda3std3__45__cpo3endE - _ZN40_INTERNAL_2da3eb85_4_k_cu_7770a49e_148874cute7productE)
_ZN40_INTERNAL_2da3eb85_4_k_cu_7770a49e_148874cute7productE:
	.zero		1
	.type		_ZN40_INTERNAL_2da3eb85_4_k_cu_7770a49e_148874cuda3std3__45__cpo3endE,@object
	.size		_ZN40_INTERNAL_2da3eb85_4_k_cu_7770a49e_148874cuda3std3__45__cpo3endE,(_ZN40_INTERNAL_2da3eb85_4_k_cu_7770a49e_148874cuda3std3__419piecewise_constructE - _ZN40_INTERNAL_2da3eb85_4_k_cu_7770a49e_148874cuda3std3__45__cpo3endE)
_ZN40_INTERNAL_2da3eb85_4_k_cu_7770a49e_148874cuda3std3__45__cpo3endE:
	.zero		1
	.type		_ZN40_INTERNAL_2da3eb85_4_k_cu_7770a49e_148874cuda3std3__419piecewise_constructE,@object
	.size		_ZN40_INTERNAL_2da3eb85_4_k_cu_7770a49e_148874cuda3std3__419piecewise_constructE,(_ZN40_INTERNAL_2da3eb85_4_k_cu_7770a49e_148874cuda3std3__45__cpo4cendE - _ZN40_INTERNAL_2da3eb85_4_k_cu_7770a49e_148874cuda3std3__419piecewise_constructE)
_ZN40_INTERNAL_2da3eb85_4_k_cu_7770a49e_148874cuda3std3__419piecewise_constructE:
	.zero		1
	.type		_ZN40_INTERNAL_2da3eb85_4_k_cu_7770a49e_148874cuda3std3__45__cpo4cendE,@object
	.size		_ZN40_INTERNAL_2da3eb85_4_k_cu_7770a49e_148874cuda3std3__45__cpo4cendE,(_ZN40_INTERNAL_2da3eb85_4_k_cu_7770a49e_148874cuda3std6ranges3__45__cpo4swapE - _ZN40_INTERNAL_2da3eb85_4_k_cu_7770a49e_148874cuda3std3__45__cpo4cendE)
_ZN40_INTERNAL_2da3eb85_4_k_cu_7770a49e_148874cuda3std3__45__cpo4cendE:
	.zero		1
	.type		_ZN40_INTERNAL_2da3eb85_4_k_cu_7770a49e_148874cuda3std6ranges3__45__cpo4swapE,@object
	.size		_ZN40_INTERNAL_2da3eb85_4_k_cu_7770a49e_148874cuda3std6ranges3__45__cpo4swapE,(.L_8 - _ZN40_INTERNAL_2da3eb85_4_k_cu_7770a49e_148874cuda3std6ranges3__45__cpo4swapE)
_ZN40_INTERNAL_2da3eb85_4_k_cu_7770a49e_148874cuda3std6ranges3__45__cpo4swapE:
	.zero		1
.L_8:


//--------------------- .nv.constant0._ZN7cutlass13device_kernelINS_4gemm6kernel13GemmUniversalIN4cute5tupleIJiiiiEEENS1_10collective13CollectiveMmaINS1_34MainloopSm90TmaGmmaWarpSpecializedILi3ENS5_IJNS4_1CILi1EEESB_SB_EEENS1_35KernelTmaWarpSpecializedCooperativeEEENS5_IJNSA_ILi256EEESF_NSA_ILi64EEEEEENS_6half_tENS5_IJSB_llEEESI_SJ_NS4_8TiledMMAINS4_8MMA_AtomIJNS4_4SM904GMMA26MMA_64x256x16_F32F16F16_SSILNSN_5MajorE1ELSP_1ELNSN_7ScaleInE1ELSQ_1EEEEEENS4_6LayoutINS5_IJNSA_ILi2EEESB_SB_EEENS5_IJSB_NSA_ILi0EEESW_EEEEENS5_IJNS4_10UnderscoreESZ_SZ_EEEEENS4_13SM90_TMA_LOADENS4_14ComposedLayoutINS4_7SwizzleILi3ELi4ELi3EEENS4_18smem_ptr_flag_bitsILi16EEENST_INS5_IJSG_NSA_ILi8EEEEEENS5_IJSB_SG_EEEEEEEvNS4_8identityES12_S1C_vS1D_EENS_8epilogue10collective6detail29Sm90TmaWarpSpecializedAdapterINS1G_15DefaultEpilogueISI_NS5_IJlSB_lEEES1K_NS1F_6thread17LinearCombinationISI_Li1EffLNS1L_9ScaleType4KindE0ELNS_15FloatRoundStyleE2ESI_EENS1_15EpilogueDefaultEEEEEvvEEEEvNT_6ParamsE --------------------------
	.section	.nv.constant0._ZN7cutlass13device_kernelINS_4gemm6kernel13GemmUniversalIN4cute5tupleIJiiiiEEENS1_10collective13CollectiveMmaINS1_34MainloopSm90TmaGmmaWarpSpecializedILi3ENS5_IJNS4_1CILi1EEESB_SB_EEENS1_35KernelTmaWarpSpecializedCooperativeEEENS5_IJNSA_ILi256EEESF_NSA_ILi64EEEEEENS_6half_tENS5_IJSB_llEEESI_SJ_NS4_8TiledMMAINS4_8MMA_AtomIJNS4_4SM904GMMA26MMA_64x256x16_F32F16F16_SSILNSN_5MajorE1ELSP_1ELNSN_7ScaleInE1ELSQ_1EEEEEENS4_6LayoutINS5_IJNSA_ILi2EEESB_SB_EEENS5_IJSB_NSA_ILi0EEESW_EEEEENS5_IJNS4_10UnderscoreESZ_SZ_EEEEENS4_13SM90_TMA_LOADENS4_14ComposedLayoutINS4_7SwizzleILi3ELi4ELi3EEENS4_18smem_ptr_flag_bitsILi16EEENST_INS5_IJSG_NSA_ILi8EEEEEENS5_IJSB_SG_EEEEEEEvNS4_8identityES12_S1C_vS1D_EENS_8epilogue10collective6detail29Sm90TmaWarpSpecializedAdapterINS1G_15DefaultEpilogueISI_NS5_IJlSB_lEEES1K_NS1F_6thread17LinearCombinationISI_Li1EffLNS1L_9ScaleType4KindE0ELNS_15FloatRoundStyleE2ESI_EENS1_15EpilogueDefaultEEEEEvvEEEEvNT_6ParamsE,"a",@progbits
	.sectionflags	@""
	.align	4
.nv.constant0._ZN7cutlass13device_kernelINS_4gemm6kernel13GemmUniversalIN4cute5tupleIJiiiiEEENS1_10collective13CollectiveMmaINS1_34MainloopSm90TmaGmmaWarpSpecializedILi3ENS5_IJNS4_1CILi1EEESB_SB_EEENS1_35KernelTmaWarpSpecializedCooperativeEEENS5_IJNSA_ILi256EEESF_NSA_ILi64EEEEEENS_6half_tENS5_IJSB_llEEESI_SJ_NS4_8TiledMMAINS4_8MMA_AtomIJNS4_4SM904GMMA26MMA_64x256x16_F32F16F16_SSILNSN_5MajorE1ELSP_1ELNSN_7ScaleInE1ELSQ_1EEEEEENS4_6LayoutINS5_IJNSA_ILi2EEESB_SB_EEENS5_IJSB_NSA_ILi0EEESW_EEEEENS5_IJNS4_10UnderscoreESZ_SZ_EEEEENS4_13SM90_TMA_LOADENS4_14ComposedLayoutINS4_7SwizzleILi3ELi4ELi3EEENS4_18smem_ptr_flag_bitsILi16EEENST_INS5_IJSG_NSA_ILi8EEEEEENS5_IJSB_SG_EEEEEEEvNS4_8identityES12_S1C_vS1D_EENS_8epilogue10collective6detail29Sm90TmaWarpSpecializedAdapterINS1G_15DefaultEpilogueISI_NS5_IJlSB_lEEES1K_NS1F_6thread17LinearCombinationISI_Li1EffLNS1L_9ScaleType4KindE0ELNS_15FloatRoundStyleE2ESI_EENS1_15EpilogueDefaultEEEEEvvEEEEvNT_6ParamsE:
	.zero		1664


//--------------------- SYMBOLS --------------------------

	.type		.nv.reservedSmem.offset0,@object
	.size		.nv.reservedSmem.offset0,0x4
	.type		__assertfail,@function
